//
// Generated by NVIDIA NVVM Compiler
//
// Compiler Build ID: CL-36424714
// Cuda compilation tools, release 13.0, V13.0.88
// Based on NVVM 20.0.0
//

.version 9.0
.target sm_100
.address_size 64

	// .globl	cu_vector_add

.visible .entry cu_vector_add(
	.param .u64 .ptr .align 1 cu_vector_add_param_0,
	.param .u64 .ptr .align 1 cu_vector_add_param_1,
	.param .u64 .ptr .align 1 cu_vector_add_param_2,
	.param .u64 cu_vector_add_param_3
)
{
	.reg .pred 	%p<3>;
	.reg .b32 	%r<7>;
	.reg .b32 	%f<4>;
	.reg .b64 	%rd<17>;

	ld.param.u64 	%rd8, [cu_vector_add_param_0];
	ld.param.u64 	%rd9, [cu_vector_add_param_1];
	ld.param.u64 	%rd10, [cu_vector_add_param_2];
	ld.param.u64 	%rd11, [cu_vector_add_param_3];
	mov.u32 	%r2, %tid.x;
	mov.u32 	%r3, %ntid.x;
	mov.u32 	%r4, %ctaid.x;
	mad.lo.s32 	%r5, %r3, %r4, %r2;
	cvt.u64.u32 	%rd16, %r5;
	mov.u32 	%r6, %nctaid.x;
	mul.lo.s32 	%r1, %r3, %r6;
	setp.le.u64 	%p1, %rd11, %rd16;
	@%p1 bra 	$L__BB0_3;
	cvt.u64.u32 	%rd2, %r1;
	cvta.to.global.u64 	%rd3, %rd8;
	cvta.to.global.u64 	%rd4, %rd9;
	cvta.to.global.u64 	%rd5, %rd10;
$L__BB0_2:
	shl.b64 	%rd12, %rd16, 2;
	add.s64 	%rd13, %rd3, %rd12;
	ld.global.f32 	%f1, [%rd13];
	add.s64 	%rd14, %rd4, %rd12;
	ld.global.f32 	%f2, [%rd14];
	add.f32 	%f3, %f1, %f2;
	add.s64 	%rd15, %rd5, %rd12;
	st.global.f32 	[%rd15], %f3;
	add.s64 	%rd16, %rd16, %rd2;
	setp.lt.u64 	%p2, %rd16, %rd11;
	@%p2 bra 	$L__BB0_2;
$L__BB0_3:
	ret;

}
	// .globl	cu_vector_sub
.visible .entry cu_vector_sub(
	.param .u64 .ptr .align 1 cu_vector_sub_param_0,
	.param .u64 .ptr .align 1 cu_vector_sub_param_1,
	.param .u64 .ptr .align 1 cu_vector_sub_param_2,
	.param .u64 cu_vector_sub_param_3
)
{
	.reg .pred 	%p<3>;
	.reg .b32 	%r<7>;
	.reg .b32 	%f<4>;
	.reg .b64 	%rd<17>;

	ld.param.u64 	%rd8, [cu_vector_sub_param_0];
	ld.param.u64 	%rd9, [cu_vector_sub_param_1];
	ld.param.u64 	%rd10, [cu_vector_sub_param_2];
	ld.param.u64 	%rd11, [cu_vector_sub_param_3];
	mov.u32 	%r2, %tid.x;
	mov.u32 	%r3, %ntid.x;
	mov.u32 	%r4, %ctaid.x;
	mad.lo.s32 	%r5, %r3, %r4, %r2;
	cvt.u64.u32 	%rd16, %r5;
	mov.u32 	%r6, %nctaid.x;
	mul.lo.s32 	%r1, %r3, %r6;
	setp.le.u64 	%p1, %rd11, %rd16;
	@%p1 bra 	$L__BB1_3;
	cvt.u64.u32 	%rd2, %r1;
	cvta.to.global.u64 	%rd3, %rd8;
	cvta.to.global.u64 	%rd4, %rd9;
	cvta.to.global.u64 	%rd5, %rd10;
$L__BB1_2:
	shl.b64 	%rd12, %rd16, 2;
	add.s64 	%rd13, %rd3, %rd12;
	ld.global.f32 	%f1, [%rd13];
	add.s64 	%rd14, %rd4, %rd12;
	ld.global.f32 	%f2, [%rd14];
	sub.f32 	%f3, %f1, %f2;
	add.s64 	%rd15, %rd5, %rd12;
	st.global.f32 	[%rd15], %f3;
	add.s64 	%rd16, %rd16, %rd2;
	setp.lt.u64 	%p2, %rd16, %rd11;
	@%p2 bra 	$L__BB1_2;
$L__BB1_3:
	ret;

}
	// .globl	cu_vector_mul_scalar
.visible .entry cu_vector_mul_scalar(
	.param .u64 .ptr .align 1 cu_vector_mul_scalar_param_0,
	.param .f32 cu_vector_mul_scalar_param_1,
	.param .u64 .ptr .align 1 cu_vector_mul_scalar_param_2,
	.param .u64 cu_vector_mul_scalar_param_3
)
{
	.reg .pred 	%p<3>;
	.reg .b32 	%r<7>;
	.reg .b32 	%f<4>;
	.reg .b64 	%rd<14>;

	ld.param.u64 	%rd7, [cu_vector_mul_scalar_param_0];
	ld.param.f32 	%f1, [cu_vector_mul_scalar_param_1];
	ld.param.u64 	%rd8, [cu_vector_mul_scalar_param_2];
	ld.param.u64 	%rd9, [cu_vector_mul_scalar_param_3];
	mov.u32 	%r2, %tid.x;
	mov.u32 	%r3, %ntid.x;
	mov.u32 	%r4, %ctaid.x;
	mad.lo.s32 	%r5, %r3, %r4, %r2;
	cvt.u64.u32 	%rd13, %r5;
	mov.u32 	%r6, %nctaid.x;
	mul.lo.s32 	%r1, %r3, %r6;
	setp.le.u64 	%p1, %rd9, %rd13;
	@%p1 bra 	$L__BB2_3;
	cvt.u64.u32 	%rd2, %r1;
	cvta.to.global.u64 	%rd3, %rd7;
	cvta.to.global.u64 	%rd4, %rd8;
$L__BB2_2:
	shl.b64 	%rd10, %rd13, 2;
	add.s64 	%rd11, %rd3, %rd10;
	ld.global.f32 	%f2, [%rd11];
	mul.f32 	%f3, %f1, %f2;
	add.s64 	%rd12, %rd4, %rd10;
	st.global.f32 	[%rd12], %f3;
	add.s64 	%rd13, %rd13, %rd2;
	setp.lt.u64 	%p2, %rd13, %rd9;
	@%p2 bra 	$L__BB2_2;
$L__BB2_3:
	ret;

}
	// .globl	cu_vector_mul_hadamard
.visible .entry cu_vector_mul_hadamard(
	.param .u64 .ptr .align 1 cu_vector_mul_hadamard_param_0,
	.param .u64 .ptr .align 1 cu_vector_mul_hadamard_param_1,
	.param .u64 cu_vector_mul_hadamard_param_2
)
{
	.reg .pred 	%p<3>;
	.reg .b32 	%r<7>;
	.reg .b32 	%f<4>;
	.reg .b64 	%rd<14>;

	ld.param.u64 	%rd7, [cu_vector_mul_hadamard_param_0];
	ld.param.u64 	%rd8, [cu_vector_mul_hadamard_param_1];
	ld.param.u64 	%rd9, [cu_vector_mul_hadamard_param_2];
	mov.u32 	%r2, %tid.x;
	mov.u32 	%r3, %ntid.x;
	mov.u32 	%r4, %ctaid.x;
	mad.lo.s32 	%r5, %r3, %r4, %r2;
	cvt.u64.u32 	%rd13, %r5;
	mov.u32 	%r6, %nctaid.x;
	mul.lo.s32 	%r1, %r3, %r6;
	setp.le.u64 	%p1, %rd9, %rd13;
	@%p1 bra 	$L__BB3_3;
	cvt.u64.u32 	%rd2, %r1;
	cvta.to.global.u64 	%rd3, %rd8;
	cvta.to.global.u64 	%rd4, %rd7;
$L__BB3_2:
	shl.b64 	%rd10, %rd13, 2;
	add.s64 	%rd11, %rd3, %rd10;
	ld.global.f32 	%f1, [%rd11];
	add.s64 	%rd12, %rd4, %rd10;
	ld.global.f32 	%f2, [%rd12];
	mul.f32 	%f3, %f1, %f2;
	st.global.f32 	[%rd12], %f3;
	add.s64 	%rd13, %rd13, %rd2;
	setp.lt.u64 	%p2, %rd13, %rd9;
	@%p2 bra 	$L__BB3_2;
$L__BB3_3:
	ret;

}
	// .globl	cu_mat_transpose
.visible .entry cu_mat_transpose(
	.param .u64 .ptr .align 1 cu_mat_transpose_param_0,
	.param .u64 .ptr .align 1 cu_mat_transpose_param_1,
	.param .u64 cu_mat_transpose_param_2,
	.param .u64 cu_mat_transpose_param_3
)
{
	.reg .pred 	%p<4>;
	.reg .b32 	%r<12>;
	.reg .b32 	%f<2>;
	.reg .b64 	%rd<29>;

	ld.param.u64 	%rd16, [cu_mat_transpose_param_0];
	ld.param.u64 	%rd17, [cu_mat_transpose_param_1];
	ld.param.u64 	%rd14, [cu_mat_transpose_param_2];
	ld.param.u64 	%rd15, [cu_mat_transpose_param_3];
	cvta.to.global.u64 	%rd1, %rd17;
	cvta.to.global.u64 	%rd2, %rd16;
	mov.u32 	%r1, %ntid.x;
	mov.u32 	%r2, %nctaid.x;
	mul.lo.s32 	%r3, %r1, %r2;
	cvt.u64.u32 	%rd3, %r3;
	mul.lo.s64 	%rd4, %rd15, %rd14;
	mov.u32 	%r4, %ctaid.x;
	mov.u32 	%r5, %tid.x;
	mad.lo.s32 	%r6, %r1, %r4, %r5;
	cvt.u64.u32 	%rd26, %r6;
	setp.le.u64 	%p1, %rd4, %rd26;
	@%p1 bra 	$L__BB4_5;
$L__BB4_1:
	or.b64  	%rd18, %rd26, %rd14;
	and.b64  	%rd19, %rd18, -4294967296;
	setp.ne.s64 	%p2, %rd19, 0;
	@%p2 bra 	$L__BB4_3;
	cvt.u32.u64 	%r7, %rd14;
	cvt.u32.u64 	%r8, %rd26;
	div.u32 	%r9, %r8, %r7;
	mul.lo.s32 	%r10, %r9, %r7;
	sub.s32 	%r11, %r8, %r10;
	cvt.u64.u32 	%rd27, %r9;
	cvt.u64.u32 	%rd28, %r11;
	bra.uni 	$L__BB4_4;
$L__BB4_3:
	div.u64 	%rd27, %rd26, %rd14;
	mul.lo.s64 	%rd20, %rd27, %rd14;
	sub.s64 	%rd28, %rd26, %rd20;
$L__BB4_4:
	mad.lo.s64 	%rd21, %rd28, %rd15, %rd27;
	shl.b64 	%rd22, %rd21, 2;
	add.s64 	%rd23, %rd2, %rd22;
	ld.global.f32 	%f1, [%rd23];
	shl.b64 	%rd24, %rd26, 2;
	add.s64 	%rd25, %rd1, %rd24;
	st.global.f32 	[%rd25], %f1;
	add.s64 	%rd26, %rd26, %rd3;
	setp.lt.u64 	%p3, %rd26, %rd4;
	@%p3 bra 	$L__BB4_1;
$L__BB4_5:
	ret;

}
	// .globl	cu_mat_mul
.visible .entry cu_mat_mul(
	.param .u64 .ptr .align 1 cu_mat_mul_param_0,
	.param .u64 .ptr .align 1 cu_mat_mul_param_1,
	.param .u64 .ptr .align 1 cu_mat_mul_param_2,
	.param .u64 cu_mat_mul_param_3,
	.param .u64 cu_mat_mul_param_4,
	.param .u64 cu_mat_mul_param_5
)
{
	.reg .pred 	%p<18>;
	.reg .b32 	%r<14>;
	.reg .b32 	%f<67>;
	.reg .b64 	%rd<94>;

	ld.param.u64 	%rd40, [cu_mat_mul_param_0];
	ld.param.u64 	%rd41, [cu_mat_mul_param_1];
	ld.param.u64 	%rd42, [cu_mat_mul_param_2];
	ld.param.u64 	%rd37, [cu_mat_mul_param_3];
	ld.param.u64 	%rd38, [cu_mat_mul_param_4];
	ld.param.u64 	%rd39, [cu_mat_mul_param_5];
	cvta.to.global.u64 	%rd1, %rd41;
	cvta.to.global.u64 	%rd2, %rd40;
	cvta.to.global.u64 	%rd3, %rd42;
	mov.u32 	%r1, %ctaid.y;
	mov.u32 	%r2, %ntid.y;
	mov.u32 	%r3, %tid.y;
	mad.lo.s32 	%r4, %r1, %r2, %r3;
	cvt.u64.u32 	%rd85, %r4;
	mov.u32 	%r5, %ctaid.x;
	mov.u32 	%r6, %ntid.x;
	mov.u32 	%r7, %tid.x;
	mad.lo.s32 	%r8, %r5, %r6, %r7;
	cvt.u64.u32 	%rd84, %r8;
	mov.u32 	%r9, %nctaid.x;
	mul.lo.s32 	%r10, %r6, %r9;
	cvt.u64.u32 	%rd6, %r10;
	mov.u32 	%r11, %nctaid.y;
	mul.lo.s32 	%r12, %r2, %r11;
	cvt.u64.u32 	%rd7, %r12;
	setp.le.u64 	%p1, %rd37, %rd85;
	setp.le.u64 	%p2, %rd38, %rd84;
	or.pred  	%p3, %p1, %p2;
	@%p3 bra 	$L__BB5_16;
	setp.ne.s64 	%p4, %rd39, 0;
	@%p4 bra 	$L__BB5_3;
$L__BB5_2:
	mad.lo.s64 	%rd80, %rd85, %rd38, %rd84;
	shl.b64 	%rd81, %rd80, 2;
	add.s64 	%rd82, %rd3, %rd81;
	mov.b32 	%r13, 0;
	st.global.u32 	[%rd82], %r13;
	add.s64 	%rd85, %rd85, %rd6;
	add.s64 	%rd84, %rd84, %rd7;
	setp.lt.u64 	%p15, %rd85, %rd37;
	setp.lt.u64 	%p16, %rd84, %rd38;
	and.pred  	%p17, %p15, %p16;
	@%p17 bra 	$L__BB5_2;
	bra.uni 	$L__BB5_16;
$L__BB5_3:
	and.b64  	%rd12, %rd39, 7;
	and.b64  	%rd13, %rd39, 3;
	and.b64  	%rd14, %rd39, -8;
	and.b64  	%rd15, %rd39, 1;
	shl.b64 	%rd16, %rd38, 5;
	shl.b64 	%rd17, %rd39, 2;
	shl.b64 	%rd18, %rd38, 2;
$L__BB5_4:
	setp.lt.u64 	%p5, %rd39, 8;
	mul.lo.s64 	%rd21, %rd85, %rd39;
	mov.f32 	%f66, 0f00000000;
	mov.b64 	%rd92, 0;
	@%p5 bra 	$L__BB5_7;
	shl.b64 	%rd44, %rd84, 2;
	add.s64 	%rd89, %rd1, %rd44;
	mad.lo.s64 	%rd45, %rd17, %rd85, %rd2;
	add.s64 	%rd88, %rd45, 16;
	mov.f32 	%f66, 0f00000000;
	mov.u64 	%rd90, %rd14;
$L__BB5_6:
	.pragma "nounroll";
	ld.global.f32 	%f16, [%rd88+-16];
	ld.global.f32 	%f17, [%rd89];
	fma.rn.f32 	%f18, %f16, %f17, %f66;
	ld.global.f32 	%f19, [%rd88+-12];
	add.s64 	%rd46, %rd89, %rd18;
	ld.global.f32 	%f20, [%rd46];
	fma.rn.f32 	%f21, %f19, %f20, %f18;
	ld.global.f32 	%f22, [%rd88+-8];
	add.s64 	%rd47, %rd46, %rd18;
	ld.global.f32 	%f23, [%rd47];
	fma.rn.f32 	%f24, %f22, %f23, %f21;
	ld.global.f32 	%f25, [%rd88+-4];
	add.s64 	%rd48, %rd47, %rd18;
	ld.global.f32 	%f26, [%rd48];
	fma.rn.f32 	%f27, %f25, %f26, %f24;
	ld.global.f32 	%f28, [%rd88];
	add.s64 	%rd49, %rd48, %rd18;
	ld.global.f32 	%f29, [%rd49];
	fma.rn.f32 	%f30, %f28, %f29, %f27;
	ld.global.f32 	%f31, [%rd88+4];
	add.s64 	%rd50, %rd49, %rd18;
	ld.global.f32 	%f32, [%rd50];
	fma.rn.f32 	%f33, %f31, %f32, %f30;
	ld.global.f32 	%f34, [%rd88+8];
	add.s64 	%rd51, %rd50, %rd18;
	ld.global.f32 	%f35, [%rd51];
	fma.rn.f32 	%f36, %f34, %f35, %f33;
	ld.global.f32 	%f37, [%rd88+12];
	add.s64 	%rd52, %rd51, %rd18;
	ld.global.f32 	%f38, [%rd52];
	fma.rn.f32 	%f66, %f37, %f38, %f36;
	add.s64 	%rd90, %rd90, -8;
	add.s64 	%rd89, %rd89, %rd16;
	add.s64 	%rd88, %rd88, 32;
	setp.ne.s64 	%p6, %rd90, 0;
	mov.u64 	%rd92, %rd14;
	@%p6 bra 	$L__BB5_6;
$L__BB5_7:
	setp.eq.s64 	%p7, %rd12, 0;
	@%p7 bra 	$L__BB5_15;
	add.s64 	%rd53, %rd12, -1;
	setp.lt.u64 	%p8, %rd53, 3;
	@%p8 bra 	$L__BB5_10;
	add.s64 	%rd54, %rd92, %rd21;
	shl.b64 	%rd55, %rd54, 2;
	add.s64 	%rd56, %rd2, %rd55;
	ld.global.f32 	%f40, [%rd56];
	mad.lo.s64 	%rd57, %rd92, %rd38, %rd84;
	shl.b64 	%rd58, %rd57, 2;
	add.s64 	%rd59, %rd1, %rd58;
	ld.global.f32 	%f41, [%rd59];
	fma.rn.f32 	%f42, %f40, %f41, %f66;
	ld.global.f32 	%f43, [%rd56+4];
	add.s64 	%rd60, %rd59, %rd18;
	ld.global.f32 	%f44, [%rd60];
	fma.rn.f32 	%f45, %f43, %f44, %f42;
	ld.global.f32 	%f46, [%rd56+8];
	add.s64 	%rd61, %rd60, %rd18;
	ld.global.f32 	%f47, [%rd61];
	fma.rn.f32 	%f48, %f46, %f47, %f45;
	ld.global.f32 	%f49, [%rd56+12];
	add.s64 	%rd62, %rd61, %rd18;
	ld.global.f32 	%f50, [%rd62];
	fma.rn.f32 	%f66, %f49, %f50, %f48;
	add.s64 	%rd92, %rd92, 4;
$L__BB5_10:
	setp.eq.s64 	%p9, %rd13, 0;
	@%p9 bra 	$L__BB5_15;
	setp.eq.s64 	%p10, %rd13, 1;
	@%p10 bra 	$L__BB5_13;
	add.s64 	%rd63, %rd92, %rd21;
	shl.b64 	%rd64, %rd63, 2;
	add.s64 	%rd65, %rd2, %rd64;
	ld.global.f32 	%f52, [%rd65];
	mad.lo.s64 	%rd66, %rd92, %rd38, %rd84;
	shl.b64 	%rd67, %rd66, 2;
	add.s64 	%rd68, %rd1, %rd67;
	ld.global.f32 	%f53, [%rd68];
	fma.rn.f32 	%f54, %f52, %f53, %f66;
	ld.global.f32 	%f55, [%rd65+4];
	add.s64 	%rd69, %rd68, %rd18;
	ld.global.f32 	%f56, [%rd69];
	fma.rn.f32 	%f66, %f55, %f56, %f54;
	add.s64 	%rd92, %rd92, 2;
$L__BB5_13:
	setp.eq.s64 	%p11, %rd15, 0;
	@%p11 bra 	$L__BB5_15;
	add.s64 	%rd70, %rd92, %rd21;
	shl.b64 	%rd71, %rd70, 2;
	add.s64 	%rd72, %rd2, %rd71;
	ld.global.f32 	%f57, [%rd72];
	mad.lo.s64 	%rd73, %rd92, %rd38, %rd84;
	shl.b64 	%rd74, %rd73, 2;
	add.s64 	%rd75, %rd1, %rd74;
	ld.global.f32 	%f58, [%rd75];
	fma.rn.f32 	%f66, %f57, %f58, %f66;
$L__BB5_15:
	mad.lo.s64 	%rd76, %rd85, %rd38, %rd84;
	shl.b64 	%rd77, %rd76, 2;
	add.s64 	%rd78, %rd3, %rd77;
	st.global.f32 	[%rd78], %f66;
	add.s64 	%rd85, %rd85, %rd6;
	add.s64 	%rd84, %rd84, %rd7;
	setp.lt.u64 	%p12, %rd85, %rd37;
	setp.lt.u64 	%p13, %rd84, %rd38;
	and.pred  	%p14, %p12, %p13;
	@%p14 bra 	$L__BB5_4;
$L__BB5_16:
	ret;

}


// ===== COMPILED SASS (sm_100) =====

	.target	sm_100

	.elftype	@"ET_EXEC"


//--------------------- .note.nv.tkinfo           --------------------------
	.section	.note.nv.tkinfo,"",@"SHT_NOTE"
	.sectionflags	@"SHF_NOTE_NV_TKINFO"
	.tkinfo
        /*0018*/ 	.word	0x00000002
        /*0030*/ 	.string	""
        /*0030*/ 	.string	"ptxas"
        /*0030*/ 	.string	"Cuda compilation tools, release 13.0, V13.0.88"
        /*0030*/ 	.string	"Build cuda_13.0.r13.0/compiler.36424714_0"
        /*0030*/ 	.string	"-arch sm_100 -m 64 "



//--------------------- .note.nv.cuinfo           --------------------------
	.section	.note.nv.cuinfo,"",@"SHT_NOTE"
	.sectionflags	@"SHF_NOTE_NV_CUINFO"
        /*0018*/ 	.short	0x0002
        /*001a*/ 	.short	0x0064
        /*001c*/ 	.short	0x0082
	.zero		2


//--------------------- .nv.info                  --------------------------
	.section	.nv.info,"",@"SHT_CUDA_INFO"
	.align	4


	//----- nvinfo : EIATTR_REGCOUNT
	.align		4
        /*0000*/ 	.byte	0x04, 0x2f
        /*0002*/ 	.short	(.L_1 - .L_0)
	.align		4
.L_0:
        /*0004*/ 	.word	index@(cu_vector_add)
        /*0008*/ 	.word	0x0000000e


	//----- nvinfo : EIATTR_FRAME_SIZE
	.align		4
.L_1:
        /*000c*/ 	.byte	0x04, 0x11
        /*000e*/ 	.short	(.L_3 - .L_2)
	.align		4
.L_2:
        /*0010*/ 	.word	index@(cu_vector_add)
        /*0014*/ 	.word	0x00000000


	//----- nvinfo : EIATTR_REGCOUNT
	.align		4
.L_3:
        /*0018*/ 	.byte	0x04, 0x2f
        /*001a*/ 	.short	(.L_5 - .L_4)
	.align		4
.L_4:
        /*001c*/ 	.word	index@(cu_vector_sub)
        /*0020*/ 	.word	0x0000000e


	//----- nvinfo : EIATTR_FRAME_SIZE
	.align		4
.L_5:
        /*0024*/ 	.byte	0x04, 0x11
        /*0026*/ 	.short	(.L_7 - .L_6)
	.align		4
.L_6:
        /*0028*/ 	.word	index@(cu_vector_sub)
        /*002c*/ 	.word	0x00000000


	//----- nvinfo : EIATTR_REGCOUNT
	.align		4
.L_7:
        /*0030*/ 	.byte	0x04, 0x2f
        /*0032*/ 	.short	(.L_9 - .L_8)
	.align		4
.L_8:
        /*0034*/ 	.word	index@(cu_vector_mul_scalar)
        /*0038*/ 	.word	0x0000000c


	//----- nvinfo : EIATTR_FRAME_SIZE
	.align		4
.L_9:
        /*003c*/ 	.byte	0x04, 0x11
        /*003e*/ 	.short	(.L_11 - .L_10)
	.align		4
.L_10:
        /*0040*/ 	.word	index@(cu_vector_mul_scalar)
        /*0044*/ 	.word	0x00000000


	//----- nvinfo : EIATTR_REGCOUNT
	.align		4
.L_11:
        /*0048*/ 	.byte	0x04, 0x2f
        /*004a*/ 	.short	(.L_13 - .L_12)
	.align		4
.L_12:
        /*004c*/ 	.word	index@(cu_vector_mul_hadamard)
        /*0050*/ 	.word	0x0000000c


	//----- nvinfo : EIATTR_FRAME_SIZE
	.align		4
.L_13:
        /*0054*/ 	.byte	0x04, 0x11
        /*0056*/ 	.short	(.L_15 - .L_14)
	.align		4
.L_14:
        /*0058*/ 	.word	index@(cu_vector_mul_hadamard)
        /*005c*/ 	.word	0x00000000


	//----- nvinfo : EIATTR_REGCOUNT
	.align		4
.L_15:
        /*0060*/ 	.byte	0x04, 0x2f
        /*0062*/ 	.short	(.L_17 - .L_16)
	.align		4
.L_16:
        /*0064*/ 	.word	index@(cu_mat_transpose)
        /*0068*/ 	.word	0x00000014


	//----- nvinfo : EIATTR_FRAME_SIZE
	.align		4
.L_17:
        /*006c*/ 	.byte	0x04, 0x11
        /*006e*/ 	.short	(.L_19 - .L_18)
	.align		4
.L_18:
        /*0070*/ 	.word	index@($__internal_0_$__cuda_sm20_div_u64)
        /*0074*/ 	.word	0x00000000


	//----- nvinfo : EIATTR_FRAME_SIZE
	.align		4
.L_19:
        /*0078*/ 	.byte	0x04, 0x11
        /*007a*/ 	.short	(.L_21 - .L_20)
	.align		4
.L_20:
        /*007c*/ 	.word	index@(cu_mat_transpose)
        /*0080*/ 	.word	0x00000000


	//----- nvinfo : EIATTR_REGCOUNT
	.align		4
.L_21:
        /*0084*/ 	.byte	0x04, 0x2f
        /*0086*/ 	.short	(.L_23 - .L_22)
	.align		4
.L_22:
        /*0088*/ 	.word	index@(cu_mat_mul)
        /*008c*/ 	.word	0x00000020


	//----- nvinfo : EIATTR_FRAME_SIZE
	.align		4
.L_23:
        /*0090*/ 	.byte	0x04, 0x11
        /*0092*/ 	.short	(.L_25 - .L_24)
	.align		4
.L_24:
        /*0094*/ 	.word	index@(cu_mat_mul)
        /*0098*/ 	.word	0x00000000


	//----- nvinfo : EIATTR_MIN_STACK_SIZE
	.align		4
.L_25:
        /*009c*/ 	.byte	0x04, 0x12
        /*009e*/ 	.short	(.L_27 - .L_26)
	.align		4
.L_26:
        /*00a0*/ 	.word	index@(cu_mat_mul)
        /*00a4*/ 	.word	0x00000000


	//----- nvinfo : EIATTR_MIN_STACK_SIZE
	.align		4
.L_27:
        /*00a8*/ 	.byte	0x04, 0x12
        /*00aa*/ 	.short	(.L_29 - .L_28)
	.align		4
.L_28:
        /*00ac*/ 	.word	index@(cu_mat_transpose)
        /*00b0*/ 	.word	0x00000000


	//----- nvinfo : EIATTR_MIN_STACK_SIZE
	.align		4
.L_29:
        /*00b4*/ 	.byte	0x04, 0x12
        /*00b6*/ 	.short	(.L_31 - .L_30)
	.align		4
.L_30:
        /*00b8*/ 	.word	index@(cu_vector_mul_hadamard)
        /*00bc*/ 	.word	0x00000000


	//----- nvinfo : EIATTR_MIN_STACK_SIZE
	.align		4
.L_31:
        /*00c0*/ 	.byte	0x04, 0x12
        /*00c2*/ 	.short	(.L_33 - .L_32)
	.align		4
.L_32:
        /*00c4*/ 	.word	index@(cu_vector_mul_scalar)
        /*00c8*/ 	.word	0x00000000


	//----- nvinfo : EIATTR_MIN_STACK_SIZE
	.align		4
.L_33:
        /*00cc*/ 	.byte	0x04, 0x12
        /*00ce*/ 	.short	(.L_35 - .L_34)
	.align		4
.L_34:
        /*00d0*/ 	.word	index@(cu_vector_sub)
        /*00d4*/ 	.word	0x00000000


	//----- nvinfo : EIATTR_MIN_STACK_SIZE
	.align		4
.L_35:
        /*00d8*/ 	.byte	0x04, 0x12
        /*00da*/ 	.short	(.L_37 - .L_36)
	.align		4
.L_36:
        /*00dc*/ 	.word	index@(cu_vector_add)
        /*00e0*/ 	.word	0x00000000
.L_37:


//--------------------- .nv.compat                --------------------------
	.section	.nv.compat,"",@"SHT_CUDA_COMPAT_INFO"
	.align	4
        /*0000*/ 	.byte	0x02, 0x09, 0x00, 0x00, 0x02, 0x02, 0x01, 0x00, 0x02, 0x05, 0x05, 0x00, 0x03, 0x07, 0x01, 0x01
        /*0010*/ 	.byte	0x02, 0x03, 0x00, 0x00, 0x02, 0x06, 0x01, 0x00, 0x04, 0x0b, 0x08, 0x00, 0x09, 0x00, 0x00, 0x00
        /*0020*/ 	.byte	0x00, 0x00, 0x00, 0x00


//--------------------- .nv.info.cu_mat_mul       --------------------------
	.section	.nv.info.cu_mat_mul,"",@"SHT_CUDA_INFO"
	.sectionflags	@""
	.align	4


	//----- nvinfo : EIATTR_CUDA_API_VERSION
	.align		4
        /*0000*/ 	.byte	0x04, 0x37
        /*0002*/ 	.short	(.L_39 - .L_38)
.L_38:
        /*0004*/ 	.word	0x00000082


	//----- nvinfo : EIATTR_KPARAM_INFO
	.align		4
.L_39:
        /*0008*/ 	.byte	0x04, 0x17
        /*000a*/ 	.short	(.L_41 - .L_40)
.L_40:
        /*000c*/ 	.word	0x00000000
        /*0010*/ 	.short	0x0005
        /*0012*/ 	.short	0x0028
        /*0014*/ 	.byte	0x00, 0xf0, 0x21, 0x00


	//----- nvinfo : EIATTR_KPARAM_INFO
	.align		4
.L_41:
        /*0018*/ 	.byte	0x04, 0x17
        /*001a*/ 	.short	(.L_43 - .L_42)
.L_42:
        /*001c*/ 	.word	0x00000000
        /*0020*/ 	.short	0x0004
        /*0022*/ 	.short	0x0020
        /*0024*/ 	.byte	0x00, 0xf0, 0x21, 0x00


	//----- nvinfo : EIATTR_KPARAM_INFO
	.align		4
.L_43:
        /*0028*/ 	.byte	0x04, 0x17
        /*002a*/ 	.short	(.L_45 - .L_44)
.L_44:
        /*002c*/ 	.word	0x00000000
        /*0030*/ 	.short	0x0003
        /*0032*/ 	.short	0x0018
        /*0034*/ 	.byte	0x00, 0xf0, 0x21, 0x00


	//----- nvinfo : EIATTR_KPARAM_INFO
	.align		4
.L_45:
        /*0038*/ 	.byte	0x04, 0x17
        /*003a*/ 	.short	(.L_47 - .L_46)
.L_46:
        /*003c*/ 	.word	0x00000000
        /*0040*/ 	.short	0x0002
        /*0042*/ 	.short	0x0010
        /*0044*/ 	.byte	0x00, 0xf5, 0x21, 0x00


	//----- nvinfo : EIATTR_KPARAM_INFO
	.align		4
.L_47:
        /*0048*/ 	.byte	0x04, 0x17
        /*004a*/ 	.short	(.L_49 - .L_48)
.L_48:
        /*004c*/ 	.word	0x00000000
        /*0050*/ 	.short	0x0001
        /*0052*/ 	.short	0x0008
        /*0054*/ 	.byte	0x00, 0xf5, 0x21, 0x00


	//----- nvinfo : EIATTR_KPARAM_INFO
	.align		4
.L_49:
        /*0058*/ 	.byte	0x04, 0x17
        /*005a*/ 	.short	(.L_51 - .L_50)
.L_50:
        /*005c*/ 	.word	0x00000000
        /*0060*/ 	.short	0x0000
        /*0062*/ 	.short	0x0000
        /*0064*/ 	.byte	0x00, 0xf5, 0x21, 0x00


	//----- nvinfo : EIATTR_SPARSE_MMA_MASK
	.align		4
.L_51:
        /*0068*/ 	.byte	0x03, 0x50
        /*006a*/ 	.short	0x0000


	//----- nvinfo : EIATTR_MAXREG_COUNT
	.align		4
        /*006c*/ 	.byte	0x03, 0x1b
        /*006e*/ 	.short	0x00ff


	//----- nvinfo : EIATTR_MERCURY_ISA_VERSION
	.align		4
        /*0070*/ 	.byte	0x03, 0x5f
        /*0072*/ 	.short	0x0101


	//----- nvinfo : EIATTR_VRC_CTA_INIT_COUNT
	.align		4
        /*0074*/ 	.byte	0x02, 0x4a
	.zero		1
	.zero		1


	//----- nvinfo : EIATTR_EXIT_INSTR_OFFSETS
	.align		4
        /*0078*/ 	.byte	0x04, 0x1c
        /*007a*/ 	.short	(.L_53 - .L_52)


	//   ....[0]....
.L_52:
        /*007c*/ 	.word	0x00000130


	//   ....[1]....
        /*0080*/ 	.word	0x000002c0


	//   ....[2]....
        /*0084*/ 	.word	0x00000ed0


	//----- nvinfo : EIATTR_CRS_STACK_SIZE
	.align		4
.L_53:
        /*0088*/ 	.byte	0x04, 0x1e
        /*008a*/ 	.short	(.L_55 - .L_54)
.L_54:
        /*008c*/ 	.word	0x00000000


	//----- nvinfo : EIATTR_CBANK_PARAM_SIZE
	.align		4
.L_55:
        /*0090*/ 	.byte	0x03, 0x19
        /*0092*/ 	.short	0x0030


	//----- nvinfo : EIATTR_PARAM_CBANK
	.align		4
        /*0094*/ 	.byte	0x04, 0x0a
        /*0096*/ 	.short	(.L_57 - .L_56)
	.align		4
.L_56:
        /*0098*/ 	.word	index@(.nv.constant0.cu_mat_mul)
        /*009c*/ 	.short	0x0380
        /*009e*/ 	.short	0x0030


	//----- nvinfo : EIATTR_SW_WAR
	.align		4
.L_57:
        /*00a0*/ 	.byte	0x04, 0x36
        /*00a2*/ 	.short	(.L_59 - .L_58)
.L_58:
        /*00a4*/ 	.word	0x00000008
.L_59:


//--------------------- .nv.info.cu_mat_transpose --------------------------
	.section	.nv.info.cu_mat_transpose,"",@"SHT_CUDA_INFO"
	.sectionflags	@""
	.align	4


	//----- nvinfo : EIATTR_CUDA_API_VERSION
	.align		4
        /*0000*/ 	.byte	0x04, 0x37
        /*0002*/ 	.short	(.L_61 - .L_60)
.L_60:
        /*0004*/ 	.word	0x00000082


	//----- nvinfo : EIATTR_KPARAM_INFO
	.align		4
.L_61:
        /*0008*/ 	.byte	0x04, 0x17
        /*000a*/ 	.short	(.L_63 - .L_62)
.L_62:
        /*000c*/ 	.word	0x00000000
        /*0010*/ 	.short	0x0003
        /*0012*/ 	.short	0x0018
        /*0014*/ 	.byte	0x00, 0xf0, 0x21, 0x00


	//----- nvinfo : EIATTR_KPARAM_INFO
	.align		4
.L_63:
        /*0018*/ 	.byte	0x04, 0x17
        /*001a*/ 	.short	(.L_65 - .L_64)
.L_64:
        /*001c*/ 	.word	0x00000000
        /*0020*/ 	.short	0x0002
        /*0022*/ 	.short	0x0010
        /*0024*/ 	.byte	0x00, 0xf0, 0x21, 0x00


	//----- nvinfo : EIATTR_KPARAM_INFO
	.align		4
.L_65:
        /*0028*/ 	.byte	0x04, 0x17
        /*002a*/ 	.short	(.L_67 - .L_66)
.L_66:
        /*002c*/ 	.word	0x00000000
        /*0030*/ 	.short	0x0001
        /*0032*/ 	.short	0x0008
        /*0034*/ 	.byte	0x00, 0xf5, 0x21, 0x00


	//----- nvinfo : EIATTR_KPARAM_INFO
	.align		4
.L_67:
        /*0038*/ 	.byte	0x04, 0x17
        /*003a*/ 	.short	(.L_69 - .L_68)
.L_68:
        /*003c*/ 	.word	0x00000000
        /*0040*/ 	.short	0x0000
        /*0042*/ 	.short	0x0000
        /*0044*/ 	.byte	0x00, 0xf5, 0x21, 0x00


	//----- nvinfo : EIATTR_SPARSE_MMA_MASK
	.align		4
.L_69:
        /*0048*/ 	.byte	0x03, 0x50
        /*004a*/ 	.short	0x0000


	//----- nvinfo : EIATTR_MAXREG_COUNT
	.align		4
        /*004c*/ 	.byte	0x03, 0x1b
        /*004e*/ 	.short	0x00ff


	//----- nvinfo : EIATTR_MERCURY_ISA_VERSION
	.align		4
        /*0050*/ 	.byte	0x03, 0x5f
        /*0052*/ 	.short	0x0101


	//----- nvinfo : EIATTR_VRC_CTA_INIT_COUNT
	.align		4
        /*0054*/ 	.byte	0x02, 0x4a
	.zero		1
	.zero		1


	//----- nvinfo : EIATTR_EXIT_INSTR_OFFSETS
	.align		4
        /*0058*/ 	.byte	0x04, 0x1c
        /*005a*/ 	.short	(.L_71 - .L_70)


	//   ....[0]....
.L_70:
        /*005c*/ 	.word	0x00000140


	//   ....[1]....
        /*0060*/ 	.word	0x00000520


	//----- nvinfo : EIATTR_CRS_STACK_SIZE
	.align		4
.L_71:
        /*0064*/ 	.byte	0x04, 0x1e
        /*0066*/ 	.short	(.L_73 - .L_72)
.L_72:
        /*0068*/ 	.word	0x00000000


	//----- nvinfo : EIATTR_CBANK_PARAM_SIZE
	.align		4
.L_73:
        /*006c*/ 	.byte	0x03, 0x19
        /*006e*/ 	.short	0x0020


	//----- nvinfo : EIATTR_PARAM_CBANK
	.align		4
        /*0070*/ 	.byte	0x04, 0x0a
        /*0072*/ 	.short	(.L_75 - .L_74)
	.align		4
.L_74:
        /*0074*/ 	.word	index@(.nv.constant0.cu_mat_transpose)
        /*0078*/ 	.short	0x0380
        /*007a*/ 	.short	0x0020


	//----- nvinfo : EIATTR_SW_WAR
	.align		4
.L_75:
        /*007c*/ 	.byte	0x04, 0x36
        /*007e*/ 	.short	(.L_77 - .L_76)
.L_76:
        /*0080*/ 	.word	0x00000008
.L_77:


//--------------------- .nv.info.cu_vector_mul_hadamard --------------------------
	.section	.nv.info.cu_vector_mul_hadamard,"",@"SHT_CUDA_INFO"
	.sectionflags	@""
	.align	4


	//----- nvinfo : EIATTR_CUDA_API_VERSION
	.align		4
        /*0000*/ 	.byte	0x04, 0x37
        /*0002*/ 	.short	(.L_79 - .L_78)
.L_78:
        /*0004*/ 	.word	0x00000082


	//----- nvinfo : EIATTR_KPARAM_INFO
	.align		4
.L_79:
        /*0008*/ 	.byte	0x04, 0x17
        /*000a*/ 	.short	(.L_81 - .L_80)
.L_80:
        /*000c*/ 	.word	0x00000000
        /*0010*/ 	.short	0x0002
        /*0012*/ 	.short	0x0010
        /*0014*/ 	.byte	0x00, 0xf0, 0x21, 0x00


	//----- nvinfo : EIATTR_KPARAM_INFO
	.align		4
.L_81:
        /*0018*/ 	.byte	0x04, 0x17
        /*001a*/ 	.short	(.L_83 - .L_82)
.L_82:
        /*001c*/ 	.word	0x00000000
        /*0020*/ 	.short	0x0001
        /*0022*/ 	.short	0x0008
        /*0024*/ 	.byte	0x00, 0xf5, 0x21, 0x00


	//----- nvinfo : EIATTR_KPARAM_INFO
	.align		4
.L_83:
        /*0028*/ 	.byte	0x04, 0x17
        /*002a*/ 	.short	(.L_85 - .L_84)
.L_84:
        /*002c*/ 	.word	0x00000000
        /*0030*/ 	.short	0x0000
        /*0032*/ 	.short	0x0000
        /*0034*/ 	.byte	0x00, 0xf5, 0x21, 0x00


	//----- nvinfo : EIATTR_SPARSE_MMA_MASK
	.align		4
.L_85:
        /*0038*/ 	.byte	0x03, 0x50
        /*003a*/ 	.short	0x0000


	//----- nvinfo : EIATTR_MAXREG_COUNT
	.align		4
        /*003c*/ 	.byte	0x03, 0x1b
        /*003e*/ 	.short	0x00ff


	//----- nvinfo : EIATTR_MERCURY_ISA_VERSION
	.align		4
        /*0040*/ 	.byte	0x03, 0x5f
        /*0042*/ 	.short	0x0101


	//----- nvinfo : EIATTR_VRC_CTA_INIT_COUNT
	.align		4
        /*0044*/ 	.byte	0x02, 0x4a
	.zero		1
	.zero		1


	//----- nvinfo : EIATTR_EXIT_INSTR_OFFSETS
	.align		4
        /*0048*/ 	.byte	0x04, 0x1c
        /*004a*/ 	.short	(.L_87 - .L_86)


	//   ....[0]....
.L_86:
        /*004c*/ 	.word	0x000000a0


	//   ....[1]....
        /*0050*/ 	.word	0x000001d0


	//----- nvinfo : EIATTR_CRS_STACK_SIZE
	.align		4
.L_87:
        /*0054*/ 	.byte	0x04, 0x1e
        /*0056*/ 	.short	(.L_89 - .L_88)
.L_88:
        /*0058*/ 	.word	0x00000000


	//----- nvinfo : EIATTR_CBANK_PARAM_SIZE
	.align		4
.L_89:
        /*005c*/ 	.byte	0x03, 0x19
        /*005e*/ 	.short	0x0018


	//----- nvinfo : EIATTR_PARAM_CBANK
	.align		4
        /*0060*/ 	.byte	0x04, 0x0a
        /*0062*/ 	.short	(.L_91 - .L_90)
	.align		4
.L_90:
        /*0064*/ 	.word	index@(.nv.constant0.cu_vector_mul_hadamard)
        /*0068*/ 	.short	0x0380
        /*006a*/ 	.short	0x0018


	//----- nvinfo : EIATTR_SW_WAR
	.align		4
.L_91:
        /*006c*/ 	.byte	0x04, 0x36
        /*006e*/ 	.short	(.L_93 - .L_92)
.L_92:
        /*0070*/ 	.word	0x00000008
.L_93:


//--------------------- .nv.info.cu_vector_mul_scalar --------------------------
	.section	.nv.info.cu_vector_mul_scalar,"",@"SHT_CUDA_INFO"
	.sectionflags	@""
	.align	4


	//----- nvinfo : EIATTR_CUDA_API_VERSION
	.align		4
        /*0000*/ 	.byte	0x04, 0x37
        /*0002*/ 	.short	(.L_95 - .L_94)
.L_94:
        /*0004*/ 	.word	0x00000082


	//----- nvinfo : EIATTR_KPARAM_INFO
	.align		4
.L_95:
        /*0008*/ 	.byte	0x04, 0x17
        /*000a*/ 	.short	(.L_97 - .L_96)
.L_96:
        /*000c*/ 	.word	0x00000000
        /*0010*/ 	.short	0x0003
        /*0012*/ 	.short	0x0018
        /*0014*/ 	.byte	0x00, 0xf0, 0x21, 0x00


	//----- nvinfo : EIATTR_KPARAM_INFO
	.align		4
.L_97:
        /*0018*/ 	.byte	0x04, 0x17
        /*001a*/ 	.short	(.L_99 - .L_98)
.L_98:
        /*001c*/ 	.word	0x00000000
        /*0020*/ 	.short	0x0002
        /*0022*/ 	.short	0x0010
        /*0024*/ 	.byte	0x00, 0xf5, 0x21, 0x00


	//----- nvinfo : EIATTR_KPARAM_INFO
	.align		4
.L_99:
        /*0028*/ 	.byte	0x04, 0x17
        /*002a*/ 	.short	(.L_101 - .L_100)
.L_100:
        /*002c*/ 	.word	0x00000000
        /*0030*/ 	.short	0x0001
        /*0032*/ 	.short	0x0008
        /*0034*/ 	.byte	0x00, 0xf0, 0x11, 0x00


	//----- nvinfo : EIATTR_KPARAM_INFO
	.align		4
.L_101:
        /*0038*/ 	.byte	0x04, 0x17
        /*003a*/ 	.short	(.L_103 - .L_102)
.L_102:
        /*003c*/ 	.word	0x00000000
        /*0040*/ 	.short	0x0000
        /*0042*/ 	.short	0x0000
        /*0044*/ 	.byte	0x00, 0xf5, 0x21, 0x00


	//----- nvinfo : EIATTR_SPARSE_MMA_MASK
	.align		4
.L_103:
        /*0048*/ 	.byte	0x03, 0x50
        /*004a*/ 	.short	0x0000


	//----- nvinfo : EIATTR_MAXREG_COUNT
	.align		4
        /*004c*/ 	.byte	0x03, 0x1b
        /*004e*/ 	.short	0x00ff


	//----- nvinfo : EIATTR_MERCURY_ISA_VERSION
	.align		4
        /*0050*/ 	.byte	0x03, 0x5f
        /*0052*/ 	.short	0x0101


	//----- nvinfo : EIATTR_VRC_CTA_INIT_COUNT
	.align		4
        /*0054*/ 	.byte	0x02, 0x4a
	.zero		1
	.zero		1


	//----- nvinfo : EIATTR_EXIT_INSTR_OFFSETS
	.align		4
        /*0058*/ 	.byte	0x04, 0x1c
        /*005a*/ 	.short	(.L_105 - .L_104)


	//   ....[0]....
.L_104:
        /*005c*/ 	.word	0x000000a0


	//   ....[1]....
        /*0060*/ 	.word	0x000001e0


	//----- nvinfo : EIATTR_CRS_STACK_SIZE
	.align		4
.L_105:
        /*0064*/ 	.byte	0x04, 0x1e
        /*0066*/ 	.short	(.L_107 - .L_106)
.L_106:
        /*0068*/ 	.word	0x00000000


	//----- nvinfo : EIATTR_CBANK_PARAM_SIZE
	.align		4
.L_107:
        /*006c*/ 	.byte	0x03, 0x19
        /*006e*/ 	.short	0x0020


	//----- nvinfo : EIATTR_PARAM_CBANK
	.align		4
        /*0070*/ 	.byte	0x04, 0x0a
        /*0072*/ 	.short	(.L_109 - .L_108)
	.align		4
.L_108:
        /*0074*/ 	.word	index@(.nv.constant0.cu_vector_mul_scalar)
        /*0078*/ 	.short	0x0380
        /*007a*/ 	.short	0x0020


	//----- nvinfo : EIATTR_SW_WAR
	.align		4
.L_109:
        /*007c*/ 	.byte	0x04, 0x36
        /*007e*/ 	.short	(.L_111 - .L_110)
.L_110:
        /*0080*/ 	.word	0x00000008
.L_111:


//--------------------- .nv.info.cu_vector_sub    --------------------------
	.section	.nv.info.cu_vector_sub,"",@"SHT_CUDA_INFO"
	.sectionflags	@""
	.align	4


	//----- nvinfo : EIATTR_CUDA_API_VERSION
	.align		4
        /*0000*/ 	.byte	0x04, 0x37
        /*0002*/ 	.short	(.L_113 - .L_112)
.L_112:
        /*0004*/ 	.word	0x00000082


	//----- nvinfo : EIATTR_KPARAM_INFO
	.align		4
.L_113:
        /*0008*/ 	.byte	0x04, 0x17
        /*000a*/ 	.short	(.L_115 - .L_114)
.L_114:
        /*000c*/ 	.word	0x00000000
        /*0010*/ 	.short	0x0003
        /*0012*/ 	.short	0x0018
        /*0014*/ 	.byte	0x00, 0xf0, 0x21, 0x00


	//----- nvinfo : EIATTR_KPARAM_INFO
	.align		4
.L_115:
        /*0018*/ 	.byte	0x04, 0x17
        /*001a*/ 	.short	(.L_117 - .L_116)
.L_116:
        /*001c*/ 	.word	0x00000000
        /*0020*/ 	.short	0x0002
        /*0022*/ 	.short	0x0010
        /*0024*/ 	.byte	0x00, 0xf5, 0x21, 0x00


	//----- nvinfo : EIATTR_KPARAM_INFO
	.align		4
.L_117:
        /*0028*/ 	.byte	0x04, 0x17
        /*002a*/ 	.short	(.L_119 - .L_118)
.L_118:
        /*002c*/ 	.word	0x00000000
        /*0030*/ 	.short	0x0001
        /*0032*/ 	.short	0x0008
        /*0034*/ 	.byte	0x00, 0xf5, 0x21, 0x00


	//----- nvinfo : EIATTR_KPARAM_INFO
	.align		4
.L_119:
        /*0038*/ 	.byte	0x04, 0x17
        /*003a*/ 	.short	(.L_121 - .L_120)
.L_120:
        /*003c*/ 	.word	0x00000000
        /*0040*/ 	.short	0x0000
        /*0042*/ 	.short	0x0000
        /*0044*/ 	.byte	0x00, 0xf5, 0x21, 0x00


	//----- nvinfo : EIATTR_SPARSE_MMA_MASK
	.align		4
.L_121:
        /*0048*/ 	.byte	0x03, 0x50
        /*004a*/ 	.short	0x0000


	//----- nvinfo : EIATTR_MAXREG_COUNT
	.align		4
        /*004c*/ 	.byte	0x03, 0x1b
        /*004e*/ 	.short	0x00ff


	//----- nvinfo : EIATTR_MERCURY_ISA_VERSION
	.align		4
        /*0050*/ 	.byte	0x03, 0x5f
        /*0052*/ 	.short	0x0101


	//----- nvinfo : EIATTR_VRC_CTA_INIT_COUNT
	.align		4
        /*0054*/ 	.byte	0x02, 0x4a
	.zero		1
	.zero		1


	//----- nvinfo : EIATTR_EXIT_INSTR_OFFSETS
	.align		4
        /*0058*/ 	.byte	0x04, 0x1c
        /*005a*/ 	.short	(.L_123 - .L_122)


	//   ....[0]....
.L_122:
        /*005c*/ 	.word	0x000000a0


	//   ....[1]....
        /*0060*/ 	.word	0x00000200


	//----- nvinfo : EIATTR_CRS_STACK_SIZE
	.align		4
.L_123:
        /*0064*/ 	.byte	0x04, 0x1e
        /*0066*/ 	.short	(.L_125 - .L_124)
.L_124:
        /*0068*/ 	.word	0x00000000


	//----- nvinfo : EIATTR_CBANK_PARAM_SIZE
	.align		4
.L_125:
        /*006c*/ 	.byte	0x03, 0x19
        /*006e*/ 	.short	0x0020


	//----- nvinfo : EIATTR_PARAM_CBANK
	.align		4
        /*0070*/ 	.byte	0x04, 0x0a
        /*0072*/ 	.short	(.L_127 - .L_126)
	.align		4
.L_126:
        /*0074*/ 	.word	index@(.nv.constant0.cu_vector_sub)
        /*0078*/ 	.short	0x0380
        /*007a*/ 	.short	0x0020


	//----- nvinfo : EIATTR_SW_WAR
	.align		4
.L_127:
        /*007c*/ 	.byte	0x04, 0x36
        /*007e*/ 	.short	(.L_129 - .L_128)
.L_128:
        /*0080*/ 	.word	0x00000008
.L_129:


//--------------------- .nv.info.cu_vector_add    --------------------------
	.section	.nv.info.cu_vector_add,"",@"SHT_CUDA_INFO"
	.sectionflags	@""
	.align	4


	//----- nvinfo : EIATTR_CUDA_API_VERSION
	.align		4
        /*0000*/ 	.byte	0x04, 0x37
        /*0002*/ 	.short	(.L_131 - .L_130)
.L_130:
        /*0004*/ 	.word	0x00000082


	//----- nvinfo : EIATTR_KPARAM_INFO
	.align		4
.L_131:
        /*0008*/ 	.byte	0x04, 0x17
        /*000a*/ 	.short	(.L_133 - .L_132)
.L_132:
        /*000c*/ 	.word	0x00000000
        /*0010*/ 	.short	0x0003
        /*0012*/ 	.short	0x0018
        /*0014*/ 	.byte	0x00, 0xf0, 0x21, 0x00


	//----- nvinfo : EIATTR_KPARAM_INFO
	.align		4
.L_133:
        /*0018*/ 	.byte	0x04, 0x17
        /*001a*/ 	.short	(.L_135 - .L_134)
.L_134:
        /*001c*/ 	.word	0x00000000
        /*0020*/ 	.short	0x0002
        /*0022*/ 	.short	0x0010
        /*0024*/ 	.byte	0x00, 0xf5, 0x21, 0x00


	//----- nvinfo : EIATTR_KPARAM_INFO
	.align		4
.L_135:
        /*0028*/ 	.byte	0x04, 0x17
        /*002a*/ 	.short	(.L_137 - .L_136)
.L_136:
        /*002c*/ 	.word	0x00000000
        /*0030*/ 	.short	0x0001
        /*0032*/ 	.short	0x0008
        /*0034*/ 	.byte	0x00, 0xf5, 0x21, 0x00


	//----- nvinfo : EIATTR_KPARAM_INFO
	.align		4
.L_137:
        /*0038*/ 	.byte	0x04, 0x17
        /*003a*/ 	.short	(.L_139 - .L_138)
.L_138:
        /*003c*/ 	.word	0x00000000
        /*0040*/ 	.short	0x0000
        /*0042*/ 	.short	0x0000
        /*0044*/ 	.byte	0x00, 0xf5, 0x21, 0x00


	//----- nvinfo : EIATTR_SPARSE_MMA_MASK
	.align		4
.L_139:
        /*0048*/ 	.byte	0x03, 0x50
        /*004a*/ 	.short	0x0000


	//----- nvinfo : EIATTR_MAXREG_COUNT
	.align		4
        /*004c*/ 	.byte	0x03, 0x1b
        /*004e*/ 	.short	0x00ff


	//----- nvinfo : EIATTR_MERCURY_ISA_VERSION
	.align		4
        /*0050*/ 	.byte	0x03, 0x5f
        /*0052*/ 	.short	0x0101


	//----- nvinfo : EIATTR_VRC_CTA_INIT_COUNT
	.align		4
        /*0054*/ 	.byte	0x02, 0x4a
	.zero		1
	.zero		1


	//----- nvinfo : EIATTR_EXIT_INSTR_OFFSETS
	.align		4
        /*0058*/ 	.byte	0x04, 0x1c
        /*005a*/ 	.short	(.L_141 - .L_140)


	//   ....[0]....
.L_140:
        /*005c*/ 	.word	0x000000a0


	//   ....[1]....
        /*0060*/ 	.word	0x00000200


	//----- nvinfo : EIATTR_CRS_STACK_SIZE
	.align		4
.L_141:
        /*0064*/ 	.byte	0x04, 0x1e
        /*0066*/ 	.short	(.L_143 - .L_142)
.L_142:
        /*0068*/ 	.word	0x00000000


	//----- nvinfo : EIATTR_CBANK_PARAM_SIZE
	.align		4
.L_143:
        /*006c*/ 	.byte	0x03, 0x19
        /*006e*/ 	.short	0x0020


	//----- nvinfo : EIATTR_PARAM_CBANK
	.align		4
        /*0070*/ 	.byte	0x04, 0x0a
        /*0072*/ 	.short	(.L_145 - .L_144)
	.align		4
.L_144:
        /*0074*/ 	.word	index@(.nv.constant0.cu_vector_add)
        /*0078*/ 	.short	0x0380
        /*007a*/ 	.short	0x0020


	//----- nvinfo : EIATTR_SW_WAR
	.align		4
.L_145:
        /*007c*/ 	.byte	0x04, 0x36
        /*007e*/ 	.short	(.L_147 - .L_146)
.L_146:
        /*0080*/ 	.word	0x00000008
.L_147:


//--------------------- .nv.callgraph             --------------------------
	.section	.nv.callgraph,"",@"SHT_CUDA_CALLGRAPH"
	.align	4
	.sectionentsize	8
	.align		4
        /*0000*/ 	.word	0x00000000
	.align		4
        /*0004*/ 	.word	0xffffffff
	.align		4
        /*0008*/ 	.word	0x00000000
	.align		4
        /*000c*/ 	.word	0xfffffffe
	.align		4
        /*0010*/ 	.word	0x00000000
	.align		4
        /*0014*/ 	.word	0xfffffffd
	.align		4
        /*0018*/ 	.word	0x00000000
	.align		4
        /*001c*/ 	.word	0xfffffffc


//--------------------- .text.cu_mat_mul          --------------------------
	.section	.text.cu_mat_mul,"ax",@progbits
	.align	128
        .global         cu_mat_mul
        .type           cu_mat_mul,@function
        .size           cu_mat_mul,(.L_x_24 - cu_mat_mul)
        .other          cu_mat_mul,@"STO_CUDA_ENTRY STV_DEFAULT"
cu_mat_mul:
.text.cu_mat_mul:
[----:B------:R-:W-:Y:S01]  /*0000*/  LDC R1, c[0x0][0x37c] ;  /* 0x0000df00ff017b82 */ /* 0x000fe20000000800 */
[----:B------:R-:W0:Y:S07]  /*0010*/  S2R R2, SR_TID.X ;  /* 0x0000000000027919 */ /* 0x000e2e0000002100 */
[----:B------:R-:W1:Y:S01]  /*0020*/  LDC R7, c[0x0][0x364] ;  /* 0x0000d900ff077b82 */ /* 0x000e620000000800 */
[----:B------:R-:W2:Y:S01]  /*0030*/  LDCU.64 UR8, c[0x0][0x398] ;  /* 0x00007300ff0877ac */ /* 0x000ea20008000a00 */
[----:B------:R-:W1:Y:S06]  /*0040*/  S2R R4, SR_TID.Y ;  /* 0x0000000000047919 */ /* 0x000e6c0000002200 */
[----:B------:R-:W0:Y:S08]  /*0050*/  S2UR UR5, SR_CTAID.X ;  /* 0x00000000000579c3 */ /* 0x000e300000002500 */
[----:B------:R-:W0:Y:S01]  /*0060*/  LDC R9, c[0x0][0x360] ;  /* 0x0000d800ff097b82 */ /* 0x000e220000000800 */
[----:B------:R-:W3:Y:S07]  /*0070*/  LDCU UR6, c[0x0][0x370] ;  /* 0x00006e00ff0677ac */ /* 0x000eee0008000800 */
[----:B------:R-:W1:Y:S08]  /*0080*/  S2UR UR4, SR_CTAID.Y ;  /* 0x00000000000479c3 */ /* 0x000e700000002600 */
[----:B------:R-:W4:Y:S01]  /*0090*/  LDC.64 R10, c[0x0][0x3a0] ;  /* 0x0000e800ff0a7b82 */ /* 0x000f220000000a00 */
[----:B0-----:R-:W-:-:S02]  /*00a0*/  IMAD R2, R9, UR5, R2 ;  /* 0x0000000509027c24 */ /* 0x001fc4000f8e0202 */
[----:B---3--:R-:W-:Y:S02]  /*00b0*/  IMAD R9, R9, UR6, RZ ;  /* 0x0000000609097c24 */ /* 0x008fe4000f8e02ff */
[----:B-1----:R-:W-:Y:S01]  /*00c0*/  IMAD R4, R7, UR4, R4 ;  /* 0x0000000407047c24 */ /* 0x002fe2000f8e0204 */
[----:B------:R-:W0:Y:S04]  /*00d0*/  LDCU UR4, c[0x0][0x374] ;  /* 0x00006e80ff0477ac */ /* 0x000e280008000800 */
[----:B--2---:R-:W-:Y:S02]  /*00e0*/  ISETP.GE.U32.AND P1, PT, R4, UR8, PT ;  /* 0x0000000804007c0c */ /* 0x004fe4000bf26070 */
[----:B----4-:R-:W-:-:S04]  /*00f0*/  ISETP.GE.U32.AND P0, PT, R2, R10, PT ;  /* 0x0000000a0200720c */ /* 0x010fc80003f06070 */
[----:B------:R-:W-:-:S04]  /*0100*/  ISETP.GE.U32.AND.EX P0, PT, RZ, R11, PT, P0 ;  /* 0x0000000bff00720c */ /* 0x000fc80003f06100 */
[----:B------:R-:W-:Y:S01]  /*0110*/  ISETP.GE.U32.OR.EX P0, PT, RZ, UR9, P0, P1 ;  /* 0x00000009ff007c0c */ /* 0x000fe20008706510 */
[----:B0-----:R-:W-:-:S12]  /*0120*/  IMAD R7, R7, UR4, RZ ;  /* 0x0000000407077c24 */ /* 0x001fd8000f8e02ff */
[----:B------:R-:W-:Y:S05]  /*0130*/  @P0 EXIT ;  /* 0x000000000000094d */ /* 0x000fea0003800000 */
[----:B------:R-:W0:Y:S01]  /*0140*/  LDCU.64 UR4, c[0x0][0x3a8] ;  /* 0x00007500ff0477ac */ /* 0x000e220008000a00 */
[----:B------:R-:W-:Y:S02]  /*0150*/  IMAD.MOV.U32 R5, RZ, RZ, RZ ;  /* 0x000000ffff057224 */ /* 0x000fe400078e00ff */
[----:B------:R-:W-:Y:S01]  /*0160*/  IMAD.MOV.U32 R3, RZ, RZ, RZ ;  /* 0x000000ffff037224 */ /* 0x000fe200078e00ff */
[----:B------:R-:W1:Y:S01]  /*0170*/  LDCU.64 UR6, c[0x0][0x358] ;  /* 0x00006b00ff0677ac */ /* 0x000e620008000a00 */
[----:B------:R-:W2:Y:S01]  /*0180*/  LDCU.64 UR10, c[0x0][0x390] ;  /* 0x00007200ff0a77ac */ /* 0x000ea20008000a00 */
[----:B0-----:R-:W-:-:S04]  /*0190*/  UISETP.NE.U32.AND UP0, UPT, UR4, URZ, UPT ;  /* 0x000000ff0400728c */ /* 0x001fc8000bf05070 */
[----:B------:R-:W-:-:S09]  /*01a0*/  UISETP.NE.AND.EX UP0, UPT, UR5, URZ, UPT, UP0 ;  /* 0x000000ff0500728c */ /* 0x000fd2000bf05300 */
[----:B-12---:R-:W-:Y:S05]  /*01b0*/  BRA.U UP0, `(.L_x_0) ;  /* 0x0000000100447547 */ /* 0x006fea000b800000 */
.L_x_1:
[-C--:B------:R-:W-:Y:S02]  /*01c0*/  IMAD R0, R5, R10.reuse, RZ ;  /* 0x0000000a05007224 */ /* 0x080fe400078e02ff */
[----:B------:R-:W-:-:S04]  /*01d0*/  IMAD.WIDE.U32 R12, R4, R10, R2 ;  /* 0x0000000a040c7225 */ /* 0x000fc800078e0002 */
[----:B------:R-:W-:Y:S01]  /*01e0*/  IMAD R15, R4, R11, R0 ;  /* 0x0000000b040f7224 */ /* 0x000fe200078e0200 */
[----:B------:R-:W-:Y:S02]  /*01f0*/  LEA R14, P0, R12, UR10, 0x2 ;  /* 0x0000000a0c0e7c11 */ /* 0x000fe4000f8010ff */
[----:B------:R-:W-:Y:S02]  /*0200*/  IADD3 R4, P1, PT, R9, R4, RZ ;  /* 0x0000000409047210 */ /* 0x000fe40007f3e0ff */
[----:B------:R-:W-:-:S03]  /*0210*/  IADD3 R13, PT, PT, R13, R15, RZ ;  /* 0x0000000f0d0d7210 */ /* 0x000fc60007ffe0ff */
[----:B------:R-:W-:Y:S01]  /*0220*/  IMAD.X R5, RZ, RZ, R5, P1 ;  /* 0x000000ffff057224 */ /* 0x000fe200008e0605 */
[----:B------:R-:W-:Y:S02]  /*0230*/  LEA.HI.X R15, R12, UR11, R13, 0x2, P0 ;  /* 0x0000000b0c0f7c11 */ /* 0x000fe400080f140d */
[----:B------:R-:W-:Y:S02]  /*0240*/  IADD3 R2, P0, PT, R7, R2, RZ ;  /* 0x0000000207027210 */ /* 0x000fe40007f1e0ff */
[----:B------:R-:W-:Y:S01]  /*0250*/  ISETP.LT.U32.AND P1, PT, R4, UR8, PT ;  /* 0x0000000804007c0c */ /* 0x000fe2000bf21070 */
[----:B------:R0:W-:Y:S02]  /*0260*/  STG.E desc[UR6][R14.64], RZ ;  /* 0x000000ff0e007986 */ /* 0x0001e4000c101906 */
[----:B------:R-:W-:Y:S01]  /*0270*/  IMAD.X R3, RZ, RZ, R3, P0 ;  /* 0x000000ffff037224 */ /* 0x000fe200000e0603 */
[----:B------:R-:W-:Y:S02]  /*0280*/  ISETP.GE.U32.AND P0, PT, R2, R10, PT ;  /* 0x0000000a0200720c */ /* 0x000fe40003f06070 */
[----:B------:R-:W-:-:S02]  /*0290*/  ISETP.LT.U32.AND.EX P1, PT, R5, UR9, PT, P1 ;  /* 0x0000000905007c0c */ /* 0x000fc4000bf21110 */
[----:B------:R-:W-:-:S13]  /*02a0*/  ISETP.GE.U32.AND.EX P0, PT, R3, R11, PT, P0 ;  /* 0x0000000b0300720c */ /* 0x000fda0003f06100 */
[----:B0-----:R-:W-:Y:S05]  /*02b0*/  @!P0 BRA P1, `(.L_x_1) ;  /* 0xfffffffc00c08947 */ /* 0x001fea000083ffff */
[----:B------:R-:W-:Y:S05]  /*02c0*/  EXIT ;  /* 0x000000000000794d */ /* 0x000fea0003800000 */
.L_x_0:
[C-C-:B------:R-:W-:Y:S01]  /*02d0*/  SHF.L.U64.HI R0, R10.reuse, 0x5, R11.reuse ;  /* 0x000000050a007819 */ /* 0x140fe2000001020b */
[----:B------:R-:W-:Y:S01]  /*02e0*/  ULOP3.LUT UR12, UR4, 0x7, URZ, 0xc0, !UPT ;  /* 0x00000007040c7892 */ /* 0x000fe2000f8ec0ff */
[C---:B------:R-:W-:Y:S01]  /*02f0*/  SHF.L.U64.HI R11, R10.reuse, 0x2, R11 ;  /* 0x000000020a0b7819 */ /* 0x040fe2000001020b */
[----:B------:R-:W-:Y:S01]  /*0300*/  ULOP3.LUT UR11, UR4, 0x3, URZ, 0xc0, !UPT ;  /* 0x00000003040b7892 */ /* 0x000fe2000f8ec0ff */
[----:B------:R-:W-:Y:S01]  /*0310*/  SHF.L.U32 R6, R10, 0x2, RZ ;  /* 0x000000020a067819 */ /* 0x000fe200000006ff */
[----:B------:R-:W-:Y:S02]  /*0320*/  ULOP3.LUT UR10, UR4, 0xfffffff8, URZ, 0xc0, !UPT ;  /* 0xfffffff8040a7892 */ /* 0x000fe4000f8ec0ff */
[----:B------:R-:W-:Y:S02]  /*0330*/  USHF.L.U64.HI UR5, UR4, 0x2, UR5 ;  /* 0x0000000204057899 */ /* 0x000fe40008010205 */
[----:B------:R-:W-:-:S12]  /*0340*/  USHF.L.U32 UR4, UR4, 0x2, URZ ;  /* 0x0000000204047899 */ /* 0x000fd800080006ff */
.L_x_7:
[----:B------:R-:W0:Y:S01]  /*0350*/  LDC.64 R12, c[0x0][0x3a8] ;  /* 0x0000ea00ff0c7b82 */ /* 0x000e220000000a00 */
[----:B------:R-:W-:Y:S02]  /*0360*/  HFMA2 R8, -RZ, RZ, 0, 0 ;  /* 0x00000000ff087431 */ /* 0x000fe400000001ff */
[----:B------:R-:W-:Y:S02]  /*0370*/  IMAD.MOV.U32 R26, RZ, RZ, RZ ;  /* 0x000000ffff1a7224 */ /* 0x000fe400078e00ff */
[----:B------:R-:W-:Y:S01]  /*0380*/  IMAD.MOV.U32 R22, RZ, RZ, RZ ;  /* 0x000000ffff167224 */ /* 0x000fe200078e00ff */
[----:B0-----:R-:W-:-:S04]  /*0390*/  ISETP.GE.U32.AND P0, PT, R12, 0x8, PT ;  /* 0x000000080c00780c */ /* 0x001fc80003f06070 */
[----:B------:R-:W-:-:S13]  /*03a0*/  ISETP.GE.U32.AND.EX P0, PT, R13, RZ, PT, P0 ;  /* 0x000000ff0d00720c */ /* 0x000fda0003f06100 */
[----:B------:R-:W-:Y:S05]  /*03b0*/  @!P0 BRA `(.L_x_2) ;  /* 0x0000000400048947 */ /* 0x000fea0003800000 */
[----:B------:R-:W0:Y:S01]  /*03c0*/  LDC.64 R14, c[0x0][0x380] ;  /* 0x0000e000ff0e7b82 */ /* 0x000e220000000a00 */
[----:B------:R-:W1:Y:S01]  /*03d0*/  LDCU.64 UR8, c[0x0][0x388] ;  /* 0x00007100ff0877ac */ /* 0x000e620008000a00 */
[----:B------:R-:W-:Y:S01]  /*03e0*/  IMAD R16, R4, UR5, RZ ;  /* 0x0000000504107c24 */ /* 0x000fe2000f8e02ff */
[----:B------:R-:W-:Y:S01]  /*03f0*/  MOV R22, UR10 ;  /* 0x0000000a00167c02 */ /* 0x000fe20008000f00 */
[----:B------:R-:W-:Y:S02]  /*0400*/  IMAD.MOV.U32 R26, RZ, RZ, RZ ;  /* 0x000000ffff1a7224 */ /* 0x000fe400078e00ff */
[----:B------:R-:W-:Y:S02]  /*0410*/  IMAD R17, R5, UR4, R16 ;  /* 0x0000000405117c24 */ /* 0x000fe4000f8e0210 */
[----:B------:R-:W2:Y:S01]  /*0420*/  LDC R8, c[0x0][0x3ac] ;  /* 0x0000eb00ff087b82 */ /* 0x000ea20000000800 */
[----:B-1----:R-:W-:-:S04]  /*0430*/  LEA R24, P0, R2, UR8, 0x2 ;  /* 0x0000000802187c11 */ /* 0x002fc8000f8010ff */
[----:B------:R-:W-:Y:S01]  /*0440*/  LEA.HI.X R23, R2, UR9, R3, 0x2, P0 ;  /* 0x0000000902177c11 */ /* 0x000fe200080f1403 */
[----:B0-----:R-:W-:-:S03]  /*0450*/  IMAD.WIDE.U32 R14, R4, UR4, R14 ;  /* 0x00000004040e7c25 */ /* 0x001fc6000f8e000e */
[----:B------:R-:W-:Y:S01]  /*0460*/  IADD3 R16, P1, PT, R14, 0x10, RZ ;  /* 0x000000100e107810 */ /* 0x000fe20007f3e0ff */
[----:B--2---:R-:W-:-:S04]  /*0470*/  IMAD.MOV.U32 R25, RZ, RZ, R8 ;  /* 0x000000ffff197224 */ /* 0x004fc800078e0008 */
[----:B------:R-:W-:-:S08]  /*0480*/  IMAD.X R17, R15, 0x1, R17, P1 ;  /* 0x000000010f117824 */ /* 0x000fd000008e0611 */
.L_x_3:
[----:B------:R-:W-:Y:S01]  /*0490*/  IMAD.MOV.U32 R20, RZ, RZ, R24 ;  /* 0x000000ffff147224 */ /* 0x000fe200078e0018 */
[----:B------:R-:W-:Y:S01]  /*04a0*/  MOV R15, R17 ;  /* 0x00000011000f7202 */ /* 0x000fe20000000f00 */
[----:B------:R-:W-:Y:S02]  /*04b0*/  IMAD.MOV.U32 R14, RZ, RZ, R16 ;  /* 0x000000ffff0e7224 */ /* 0x000fe400078e0010 */
[----:B------:R-:W-:-:S03]  /*04c0*/  IMAD.MOV.U32 R21, RZ, RZ, R23 ;  /* 0x000000ffff157224 */ /* 0x000fc600078e0017 */
[----:B------:R-:W2:Y:S04]  /*04d0*/  LDG.E R29, desc[UR6][R14.64+-0x10] ;  /* 0xfffff0060e1d7981 */ /* 0x000ea8000c1e1900 */
[----:B------:R-:W2:Y:S01]  /*04e0*/  LDG.E R20, desc[UR6][R20.64] ;  /* 0x0000000614147981 */ /* 0x000ea2000c1e1900 */
[----:B------:R-:W-:-:S03]  /*04f0*/  IADD3 R16, P0, PT, R24, R6, RZ ;  /* 0x0000000618107210 */ /* 0x000fc60007f1e0ff */
[----:B------:R-:W3:Y:S01]  /*0500*/  LDG.E R27, desc[UR6][R14.64+-0xc] ;  /* 0xfffff4060e1b7981 */ /* 0x000ee2000c1e1900 */
[----:B------:R-:W-:Y:S02]  /*0510*/  IADD3.X R17, PT, PT, R23, R11, RZ, P0, !PT ;  /* 0x0000000b17117210 */ /* 0x000fe400007fe4ff */
[----:B------:R-:W-:-:S03]  /*0520*/  IADD3 R18, P0, PT, R16, R6, RZ ;  /* 0x0000000610127210 */ /* 0x000fc60007f1e0ff */
[----:B------:R-:W3:Y:S02]  /*0530*/  LDG.E R28, desc[UR6][R16.64] ;  /* 0x00000006101c7981 */ /* 0x000ee4000c1e1900 */
[----:B------:R-:W-:-:S05]  /*0540*/  IMAD.X R19, R17, 0x1, R11, P0 ;  /* 0x0000000111137824 */ /* 0x000fca00000e060b */
[----:B------:R3:W4:Y:S04]  /*0550*/  LDG.E R16, desc[UR6][R18.64] ;  /* 0x0000000612107981 */ /* 0x000728000c1e1900 */
[----:B------:R-:W5:Y:S01]  /*0560*/  LDG.E R17, desc[UR6][R14.64+-0x4] ;  /* 0xfffffc060e117981 */ /* 0x000f62000c1e1900 */
[----:B--2---:R-:W-:-:S03]  /*0570*/  FFMA R26, R29, R20, R26 ;  /* 0x000000141d1a7223 */ /* 0x004fc6000000001a */
[----:B------:R-:W4:Y:S01]  /*0580*/  LDG.E R29, desc[UR6][R14.64+-0x8] ;  /* 0xfffff8060e1d7981 */ /* 0x000f22000c1e1900 */
[----:B------:R-:W-:-:S05]  /*0590*/  IADD3 R20, P0, PT, R18, R6, RZ ;  /* 0x0000000612147210 */ /* 0x000fca0007f1e0ff */
[----:B------:R-:W-:Y:S02]  /*05a0*/  IMAD.X R21, R19, 0x1, R11, P0 ;  /* 0x0000000113157824 */ /* 0x000fe400000e060b */
[----:B---3--:R-:W-:Y:S01]  /*05b0*/  FFMA R18, R27, R28, R26 ;  /* 0x0000001c1b127223 */ /* 0x008fe2000000001a */
[----:B------:R-:W-:Y:S02]  /*05c0*/  IADD3 R26, P0, PT, R20, R6, RZ ;  /* 0x00000006141a7210 */ /* 0x000fe40007f1e0ff */
[----:B------:R-:W5:Y:S02]  /*05d0*/  LDG.E R28, desc[UR6][R20.64] ;  /* 0x00000006141c7981 */ /* 0x000f64000c1e1900 */
[----:B------:R-:W-:Y:S02]  /*05e0*/  IADD3.X R27, PT, PT, R21, R11, RZ, P0, !PT ;  /* 0x0000000b151b7210 */ /* 0x000fe400007fe4ff */
[----:B------:R-:W2:Y:S01]  /*05f0*/  LDG.E R20, desc[UR6][R14.64] ;  /* 0x000000060e147981 */ /* 0x000ea2000c1e1900 */
[----:B----4-:R-:W-:-:S03]  /*0600*/  FFMA R16, R29, R16, R18 ;  /* 0x000000101d107223 */ /* 0x010fc60000000012 */
[----:B------:R-:W2:Y:S01]  /*0610*/  LDG.E R29, desc[UR6][R26.64] ;  /* 0x000000061a1d7981 */ /* 0x000ea2000c1e1900 */
[----:B------:R-:W-:-:S05]  /*0620*/  IADD3 R18, P0, PT, R26, R6, RZ ;  /* 0x000000061a127210 */ /* 0x000fca0007f1e0ff */
[----:B------:R-:W-:Y:S02]  /*0630*/  IMAD.X R19, R27, 0x1, R11, P0 ;  /* 0x000000011b137824 */ /* 0x000fe400000e060b */
[----:B-----5:R-:W-:Y:S01]  /*0640*/  FFMA R17, R17, R28, R16 ;  /* 0x0000001c11117223 */ /* 0x020fe20000000010 */
[----:B------:R-:W-:Y:S01]  /*0650*/  IADD3 R16, P0, PT, R18, R6, RZ ;  /* 0x0000000612107210 */ /* 0x000fe20007f1e0ff */
[----:B------:R-:W3:Y:S04]  /*0660*/  LDG.E R26, desc[UR6][R14.64+0x8] ;  /* 0x000008060e1a7981 */ /* 0x000ee8000c1e1900 */
[----:B------:R-:W4:Y:S01]  /*0670*/  LDG.E R27, desc[UR6][R14.64+0xc] ;  /* 0x00000c060e1b7981 */ /* 0x000f22000c1e1900 */
[----:B--2---:R-:W-:Y:S01]  /*0680*/  FFMA R28, R20, R29, R17 ;  /* 0x0000001d141c7223 */ /* 0x004fe20000000011 */
[----:B------:R-:W-:-:S02]  /*0690*/  IMAD.X R17, R19, 0x1, R11, P0 ;  /* 0x0000000113117824 */ /* 0x000fc400000e060b */
[----:B------:R-:W2:Y:S01]  /*06a0*/  LDG.E R29, desc[UR6][R14.64+0x4] ;  /* 0x000004060e1d7981 */ /* 0x000ea2000c1e1900 */
[----:B------:R-:W-:-:S03]  /*06b0*/  IADD3 R20, P0, PT, R16, R6, RZ ;  /* 0x0000000610147210 */ /* 0x000fc60007f1e0ff */
[----:B------:R-:W2:Y:S01]  /*06c0*/  LDG.E R19, desc[UR6][R18.64] ;  /* 0x0000000612137981 */ /* 0x000ea2000c1e1900 */
[----:B------:R-:W-:-:S03]  /*06d0*/  IADD3.X R21, PT, PT, R17, R11, RZ, P0, !PT ;  /* 0x0000000b11157210 */ /* 0x000fc600007fe4ff */
[----:B------:R-:W3:Y:S04]  /*06e0*/  LDG.E R16, desc[UR6][R16.64] ;  /* 0x0000000610107981 */ /* 0x000ee8000c1e1900 */
[----:B------:R-:W4:Y:S01]  /*06f0*/  LDG.E R20, desc[UR6][R20.64] ;  /* 0x0000000614147981 */ /* 0x000f22000c1e1900 */
[----:B------:R-:W-:-:S04]  /*0700*/  IADD3 R22, P0, PT, R22, -0x8, RZ ;  /* 0xfffffff816167810 */ /* 0x000fc80007f1e0ff */
[----:B------:R-:W-:Y:S02]  /*0710*/  IADD3.X R25, PT, PT, R25, -0x1, RZ, P0, !PT ;  /* 0xffffffff19197810 */ /* 0x000fe400007fe4ff */
[----:B------:R-:W-:-:S04]  /*0720*/  ISETP.NE.U32.AND P0, PT, R22, RZ, PT ;  /* 0x000000ff1600720c */ /* 0x000fc80003f05070 */
[----:B------:R-:W-:Y:S02]  /*0730*/  ISETP.NE.AND.EX P0, PT, R25, RZ, PT, P0 ;  /* 0x000000ff1900720c */ /* 0x000fe40003f05300 */
[----:B------:R-:W-:-:S05]  /*0740*/  LEA R24, P1, R10, R24, 0x5 ;  /* 0x000000180a187211 */ /* 0x000fca00078228ff */
[----:B------:R-:W-:Y:S02]  /*0750*/  IMAD.X R23, R23, 0x1, R0, P1 ;  /* 0x0000000117177824 */ /* 0x000fe400008e0600 */
[----:B--2---:R-:W-:-:S04]  /*0760*/  FFMA R29, R29, R19, R28 ;  /* 0x000000131d1d7223 */ /* 0x004fc8000000001c */
[----:B---3--:R-:W-:Y:S01]  /*0770*/  FFMA R26, R26, R16, R29 ;  /* 0x000000101a1a7223 */ /* 0x008fe2000000001d */
[----:B------:R-:W-:-:S03]  /*0780*/  IADD3 R16, P2, PT, R14, 0x20, RZ ;  /* 0x000000200e107810 */ /* 0x000fc60007f5e0ff */
[----:B----4-:R-:W-:Y:S02]  /*0790*/  FFMA R26, R27, R20, R26 ;  /* 0x000000141b1a7223 */ /* 0x010fe4000000001a */
[----:B------:R-:W-:Y:S01]  /*07a0*/  IMAD.X R17, RZ, RZ, R15, P2 ;  /* 0x000000ffff117224 */ /* 0x000fe200010e060f */
[----:B------:R-:W-:Y:S07]  /*07b0*/  @P0 BRA `(.L_x_3) ;  /* 0xfffffffc00340947 */ /* 0x000fee000383ffff */
[----:B------:R-:W-:-:S07]  /*07c0*/  MOV R22, UR10 ;  /* 0x0000000a00167c02 */ /* 0x000fce0008000f00 */
.L_x_2:
[----:B------:R-:W-:-:S04]  /*07d0*/  UISETP.NE.U32.AND UP0, UPT, UR12, URZ, UPT ;  /* 0x000000ff0c00728c */ /* 0x000fc8000bf05070 */
[----:B------:R-:W-:-:S09]  /*07e0*/  UISETP.NE.AND.EX UP0, UPT, URZ, URZ, UPT, UP0 ;  /* 0x000000ffff00728c */ /* 0x000fd2000bf05300 */
[----:B------:R-:W-:Y:S05]  /*07f0*/  BRA.U !UP0, `(.L_x_4) ;  /* 0x00000005086c7547 */ /* 0x000fea000b800000 */
[----:B------:R-:W-:Y:S02]  /*0800*/  UIADD3 UR8, UP0, UPT, UR12, -0x1, URZ ;  /* 0xffffffff0c087890 */ /* 0x000fe4000ff1e0ff */
[----:B------:R-:W-:Y:S02]  /*0810*/  UISETP.NE.U32.AND UP1, UPT, UR11, URZ, UPT ;  /* 0x000000ff0b00728c */ /* 0x000fe4000bf25070 */
[----:B------:R-:W-:Y:S02]  /*0820*/  UIADD3.X UR9, UPT, UPT, URZ, -0x1, URZ, UP0, !UPT ;  /* 0xffffffffff097890 */ /* 0x000fe400087fe4ff */
[----:B------:R-:W-:Y:S02]  /*0830*/  UISETP.GE.U32.AND UP0, UPT, UR8, 0x3, UPT ;  /* 0x000000030800788c */ /* 0x000fe4000bf06070 */
[----:B------:R-:W-:Y:S02]  /*0840*/  UISETP.NE.AND.EX UP1, UPT, URZ, URZ, UPT, UP1 ;  /* 0x000000ffff00728c */ /* 0x000fe4000bf25310 */
[----:B------:R-:W-:-:S09]  /*0850*/  UISETP.GE.U32.AND.EX UP0, UPT, UR9, URZ, UPT, UP0 ;  /* 0x000000ff0900728c */ /* 0x000fd2000bf06100 */
[----:B------:R-:W-:Y:S05]  /*0860*/  BRA.U !UP0, `(.L_x_5) ;  /* 0x00000001088c7547 */ /* 0x000fea000b800000 */
[----:B------:R-:W0:Y:S01]  /*0870*/  LDCU.64 UR8, c[0x0][0x3a0] ;  /* 0x00007400ff0877ac */ /* 0x000e220008000a00 */
[----:B------:R-:W-:Y:S02]  /*0880*/  IMAD R18, R5, R12, RZ ;  /* 0x0000000c05127224 */ /* 0x000fe400078e02ff */
[----:B------:R-:W-:Y:S01]  /*0890*/  IMAD.MOV.U32 R23, RZ, RZ, R8 ;  /* 0x000000ffff177224 */ /* 0x000fe200078e0008 */
[----:B------:R-:W1:Y:S01]  /*08a0*/  LDCU.128 UR16, c[0x0][0x380] ;  /* 0x00007000ff1077ac */ /* 0x000e620008000c00 */
[----:B------:R-:W-:Y:S02]  /*08b0*/  IMAD R19, R4, R13, R18 ;  /* 0x0000000d04137224 */ /* 0x000fe400078e0212 */
[----:B0-----:R-:W-:Y:S02]  /*08c0*/  IMAD R17, R8, UR8, RZ ;  /* 0x0000000808117c24 */ /* 0x001fe4000f8e02ff */
[----:B------:R-:W-:-:S04]  /*08d0*/  IMAD.WIDE.U32 R14, R22, UR8, R2 ;  /* 0x00000008160e7c25 */ /* 0x000fc8000f8e0002 */
[----:B------:R-:W-:Y:S01]  /*08e0*/  IMAD R21, R22, UR9, R17 ;  /* 0x0000000916157c24 */ /* 0x000fe2000f8e0211 */
[----:B-1----:R-:W-:Y:S01]  /*08f0*/  LEA R18, P1, R14, UR18, 0x2 ;  /* 0x000000120e127c11 */ /* 0x002fe2000f8210ff */
[----:B------:R-:W-:-:S04]  /*0900*/  IMAD.WIDE.U32 R16, R4, R12, R22 ;  /* 0x0000000c04107225 */ /* 0x000fc800078e0016 */
[----:B------:R-:W-:Y:S01]  /*0910*/  IMAD.IADD R15, R15, 0x1, R21 ;  /* 0x000000010f0f7824 */ /* 0x000fe200078e0215 */
[----:B------:R-:W-:Y:S02]  /*0920*/  LEA R20, P0, R16, UR16, 0x2 ;  /* 0x0000001010147c11 */ /* 0x000fe4000f8010ff */
[----:B------:R-:W-:Y:S02]  /*0930*/  IADD3 R17, PT, PT, R17, R19, RZ ;  /* 0x0000001311117210 */ /* 0x000fe40007ffe0ff */
[----:B------:R-:W-:Y:S02]  /*0940*/  LEA.HI.X R19, R14, UR19, R15, 0x2, P1 ;  /* 0x000000130e137c11 */ /* 0x000fe400088f140f */
[-C--:B------:R-:W-:Y:S02]  /*0950*/  IADD3 R14, P1, PT, R18, R6.reuse, RZ ;  /* 0x00000006120e7210 */ /* 0x080fe40007f3e0ff */
[----:B------:R-:W-:Y:S01]  /*0960*/  LEA.HI.X R21, R16, UR17, R17, 0x2, P0 ;  /* 0x0000001110157c11 */ /* 0x000fe200080f1411 */
[----:B------:R-:W2:Y:S01]  /*0970*/  LDG.E R18, desc[UR6][R18.64] ;  /* 0x0000000612127981 */ /* 0x000ea2000c1e1900 */
[----:B------:R-:W-:Y:S01]  /*0980*/  IADD3 R16, P0, PT, R14, R6, RZ ;  /* 0x000000060e107210 */ /* 0x000fe20007f1e0ff */
[----:B------:R-:W-:-:S02]  /*0990*/  IMAD.X R15, R19, 0x1, R11, P1 ;  /* 0x00000001130f7824 */ /* 0x000fc400008e060b */
[----:B------:R-:W2:Y:S02]  /*09a0*/  LDG.E R23, desc[UR6][R20.64] ;  /* 0x0000000614177981 */ /* 0x000ea4000c1e1900 */
[----:B------:R-:W-:Y:S01]  /*09b0*/  IMAD.X R17, R15, 0x1, R11, P0 ;  /* 0x000000010f117824 */ /* 0x000fe200000e060b */
[----:B------:R-:W-:Y:S01]  /*09c0*/  IADD3 R24, P0, PT, R16, R6, RZ ;  /* 0x0000000610187210 */ /* 0x000fe20007f1e0ff */
[----:B------:R-:W3:Y:S04]  /*09d0*/  LDG.E R14, desc[UR6][R14.64] ;  /* 0x000000060e0e7981 */ /* 0x000ee8000c1e1900 */
[----:B------:R-:W3:Y:S01]  /*09e0*/  LDG.E R27, desc[UR6][R20.64+0x4] ;  /* 0x00000406141b7981 */ /* 0x000ee2000c1e1900 */
[----:B------:R-:W-:-:S03]  /*09f0*/  IADD3.X R25, PT, PT, R17, R11, RZ, P0, !PT ;  /* 0x0000000b11197210 */ /* 0x000fc600007fe4ff */
[----:B------:R-:W4:Y:S04]  /*0a00*/  LDG.E R16, desc[UR6][R16.64] ;  /* 0x0000000610107981 */ /* 0x000f28000c1e1900 */
[----:B------:R-:W4:Y:S04]  /*0a10*/  LDG.E R28, desc[UR6][R20.64+0x8] ;  /* 0x00000806141c7981 */ /* 0x000f28000c1e1900 */
[----:B------:R-:W5:Y:S04]  /*0a20*/  LDG.E R29, desc[UR6][R20.64+0xc] ;  /* 0x00000c06141d7981 */ /* 0x000f68000c1e1900 */
[----:B------:R-:W5:Y:S01]  /*0a30*/  LDG.E R24, desc[UR6][R24.64] ;  /* 0x0000000618187981 */ /* 0x000f62000c1e1900 */
[----:B------:R-:W-:-:S05]  /*0a40*/  IADD3 R22, P0, PT, R22, 0x4, RZ ;  /* 0x0000000416167810 */ /* 0x000fca0007f1e0ff */
[----:B------:R-:W-:Y:S02]  /*0a50*/  IMAD.X R8, RZ, RZ, R8, P0 ;  /* 0x000000ffff087224 */ /* 0x000fe400000e0608 */
[----:B--2---:R-:W-:-:S04]  /*0a60*/  FFMA R18, R23, R18, R26 ;  /* 0x0000001217127223 */ /* 0x004fc8000000001a */
[----:B---3--:R-:W-:-:S04]  /*0a70*/  FFMA R27, R27, R14, R18 ;  /* 0x0000000e1b1b7223 */ /* 0x008fc80000000012 */
[----:B----4-:R-:W-:-:S04]  /*0a80*/  FFMA R27, R28, R16, R27 ;  /* 0x000000101c1b7223 */ /* 0x010fc8000000001b */
[----:B-----5:R-:W-:-:S07]  /*0a90*/  FFMA R26, R29, R24, R27 ;  /* 0x000000181d1a7223 */ /* 0x020fce000000001b */
.L_x_5:
[----:B------:R-:W-:Y:S05]  /*0aa0*/  BRA.U !UP1, `(.L_x_4) ;  /* 0x0000000109c07547 */ /* 0x000fea000b800000 */
[----:B------:R-:W-:Y:S01]  /*0ab0*/  UISETP.NE.U32.AND UP0, UPT, UR11, 0x1, UPT ;  /* 0x000000010b00788c */ /* 0x000fe2000bf05070 */
[----:B------:R-:W-:-:S03]  /*0ac0*/  LOP3.LUT P0, RZ, R12, 0x1, RZ, 0xc0, !PT ;  /* 0x000000010cff7812 */ /* 0x000fc6000780c0ff */
[----:B------:R-:W-:-:S09]  /*0ad0*/  UISETP.NE.AND.EX UP0, UPT, URZ, URZ, UPT, UP0 ;  /* 0x000000ffff00728c */ /* 0x000fd2000bf05300 */
[----:B------:R-:W-:Y:S05]  /*0ae0*/  BRA.U !UP0, `(.L_x_6) ;  /* 0x0000000108647547 */ /* 0x000fea000b800000 */
[----:B------:R-:W0:Y:S01]  /*0af0*/  LDCU.64 UR8, c[0x0][0x3a0] ;  /* 0x00007400ff0877ac */ /* 0x000e220008000a00 */
[----:B------:R-:W-:Y:S01]  /*0b00*/  MOV R23, R8 ;  /* 0x0000000800177202 */ /* 0x000fe20000000f00 */
[-C--:B------:R-:W-:Y:S01]  /*0b10*/  IMAD R16, R5, R12.reuse, RZ ;  /* 0x0000000c05107224 */ /* 0x080fe200078e02ff */
[----:B------:R-:W1:Y:S01]  /*0b20*/  LDCU.128 UR16, c[0x0][0x380] ;  /* 0x00007000ff1077ac */ /* 0x000e620008000c00 */
[----:B------:R-:W-:-:S04]  /*0b30*/  IMAD.WIDE.U32 R20, R4, R12, R22 ;  /* 0x0000000c04147225 */ /* 0x000fc800078e0016 */
[----:B------:R-:W-:-:S04]  /*0b40*/  IMAD R17, R4, R13, R16 ;  /* 0x0000000d04117224 */ /* 0x000fc800078e0210 */
[----:B------:R-:W-:Y:S02]  /*0b50*/  IMAD.IADD R17, R21, 0x1, R17 ;  /* 0x0000000115117824 */ /* 0x000fe400078e0211 */
[----:B0-----:R-:W-:Y:S02]  /*0b60*/  IMAD R19, R8, UR8, RZ ;  /* 0x0000000808137c24 */ /* 0x001fe4000f8e02ff */
[----:B------:R-:W-:Y:S01]  /*0b70*/  IMAD.WIDE.U32 R14, R22, UR8, R2 ;  /* 0x00000008160e7c25 */ /* 0x000fe2000f8e0002 */
[----:B-1----:R-:W-:-:S03]  /*0b80*/  LEA R18, P1, R20, UR16, 0x2 ;  /* 0x0000001014127c11 */ /* 0x002fc6000f8210ff */
[----:B------:R-:W-:Y:S01]  /*0b90*/  IMAD R19, R22, UR9, R19 ;  /* 0x0000000916137c24 */ /* 0x000fe2000f8e0213 */
[----:B------:R-:W-:-:S04]  /*0ba0*/  LEA R16, P2, R14, UR18, 0x2 ;  /* 0x000000120e107c11 */ /* 0x000fc8000f8410ff */
[----:B------:R-:W-:Y:S02]  /*0bb0*/  IADD3 R15, PT, PT, R15, R19, RZ ;  /* 0x000000130f0f7210 */ /* 0x000fe40007ffe0ff */
[----:B------:R-:W-:Y:S02]  /*0bc0*/  LEA.HI.X R19, R20, UR17, R17, 0x2, P1 ;  /* 0x0000001114137c11 */ /* 0x000fe400088f1411 */
[----:B------:R-:W-:Y:S02]  /*0bd0*/  LEA.HI.X R17, R14, UR19, R15, 0x2, P2 ;  /* 0x000000130e117c11 */ /* 0x000fe400090f140f */
[----:B------:R-:W-:Y:S01]  /*0be0*/  IADD3 R14, P1, PT, R16, R6, RZ ;  /* 0x00000006100e7210 */ /* 0x000fe20007f3e0ff */
[----:B------:R-:W2:Y:S04]  /*0bf0*/  LDG.E R21, desc[UR6][R18.64] ;  /* 0x0000000612157981 */ /* 0x000ea8000c1e1900 */
[----:B------:R-:W-:Y:S01]  /*0c00*/  IMAD.X R15, R17, 0x1, R11, P1 ;  /* 0x00000001110f7824 */ /* 0x000fe200008e060b */
[----:B------:R-:W2:Y:S04]  /*0c10*/  LDG.E R16, desc[UR6][R16.64] ;  /* 0x0000000610107981 */ /* 0x000ea8000c1e1900 */
[----:B------:R-:W3:Y:S04]  /*0c20*/  LDG.E R20, desc[UR6][R18.64+0x4] ;  /* 0x0000040612147981 */ /* 0x000ee8000c1e1900 */
[----:B------:R-:W3:Y:S01]  /*0c30*/  LDG.E R14, desc[UR6][R14.64] ;  /* 0x000000060e0e7981 */ /* 0x000ee2000c1e1900 */
[----:B------:R-:W-:-:S04]  /*0c40*/  IADD3 R22, P1, PT, R22, 0x2, RZ ;  /* 0x0000000216167810 */ /* 0x000fc80007f3e0ff */
[----:B------:R-:W-:Y:S01]  /*0c50*/  IADD3.X R8, PT, PT, RZ, R8, RZ, P1, !PT ;  /* 0x00000008ff087210 */ /* 0x000fe20000ffe4ff */
[----:B--2---:R-:W-:-:S04]  /*0c60*/  FFMA R21, R21, R16, R26 ;  /* 0x0000001015157223 */ /* 0x004fc8000000001a */
[----:B---3--:R-:W-:-:S07]  /*0c70*/  FFMA R26, R20, R14, R21 ;  /* 0x0000000e141a7223 */ /* 0x008fce0000000015 */
.L_x_6:
[----:B------:R-:W-:Y:S05]  /*0c80*/  @!P0 BRA `(.L_x_4) ;  /* 0x0000000000488947 */ /* 0x000fea0003800000 */
[----:B------:R-:W0:Y:S01]  /*0c90*/  LDCU.64 UR8, c[0x0][0x3a0] ;  /* 0x00007400ff0877ac */ /* 0x000e220008000a00 */
[-C--:B------:R-:W-:Y:S02]  /*0ca0*/  IMAD R14, R5, R12.reuse, RZ ;  /* 0x0000000c050e7224 */ /* 0x080fe400078e02ff */
[----:B------:R-:W-:Y:S01]  /*0cb0*/  IMAD.MOV.U32 R23, RZ, RZ, R8 ;  /* 0x000000ffff177224 */ /* 0x000fe200078e0008 */
[----:B------:R-:W1:Y:S01]  /*0cc0*/  LDCU.128 UR16, c[0x0][0x380] ;  /* 0x00007000ff1077ac */ /* 0x000e620008000c00 */
[C---:B------:R-:W-:Y:S02]  /*0cd0*/  IMAD R19, R4.reuse, R13, R14 ;  /* 0x0000000d04137224 */ /* 0x040fe400078e020e */
[----:B------:R-:W-:-:S05]  /*0ce0*/  IMAD.WIDE.U32 R14, R4, R12, R22 ;  /* 0x0000000c040e7225 */ /* 0x000fca00078e0016 */
[----:B------:R-:W-:Y:S01]  /*0cf0*/  IADD3 R15, PT, PT, R19, R15, RZ ;  /* 0x0000000f130f7210 */ /* 0x000fe20007ffe0ff */
[----:B0-----:R-:W-:Y:S02]  /*0d00*/  IMAD R17, R8, UR8, RZ ;  /* 0x0000000808117c24 */ /* 0x001fe4000f8e02ff */
[----:B------:R-:W-:Y:S01]  /*0d10*/  IMAD.WIDE.U32 R12, R22, UR8, R2 ;  /* 0x00000008160c7c25 */ /* 0x000fe2000f8e0002 */
[----:B-1----:R-:W-:-:S03]  /*0d20*/  LEA R18, P0, R14, UR16, 0x2 ;  /* 0x000000100e127c11 */ /* 0x002fc6000f8010ff */
[----:B------:R-:W-:Y:S01]  /*0d30*/  IMAD R17, R22, UR9, R17 ;  /* 0x0000000916117c24 */ /* 0x000fe2000f8e0211 */
[----:B------:R-:W-:Y:S02]  /*0d40*/  LEA R16, P1, R12, UR18, 0x2 ;  /* 0x000000120c107c11 */ /* 0x000fe4000f8210ff */
[----:B------:R-:W-:Y:S01]  /*0d50*/  LEA.HI.X R19, R14, UR17, R15, 0x2, P0 ;  /* 0x000000110e137c11 */ /* 0x000fe200080f140f */
[----:B------:R-:W-:-:S05]  /*0d60*/  IMAD.IADD R13, R13, 0x1, R17 ;  /* 0x000000010d0d7824 */ /* 0x000fca00078e0211 */
[----:B------:R-:W-:Y:S01]  /*0d70*/  LEA.HI.X R17, R12, UR19, R13, 0x2, P1 ;  /* 0x000000130c117c11 */ /* 0x000fe200088f140d */
[----:B------:R-:W2:Y:S04]  /*0d80*/  LDG.E R19, desc[UR6][R18.64] ;  /* 0x0000000612137981 */ /* 0x000ea8000c1e1900 */
[----:B------:R-:W2:Y:S02]  /*0d90*/  LDG.E R16, desc[UR6][R16.64] ;  /* 0x0000000610107981 */ /* 0x000ea4000c1e1900 */
[----:B--2---:R-:W-:-:S07]  /*0da0*/  FFMA R26, R19, R16, R26 ;  /* 0x00000010131a7223 */ /* 0x004fce000000001a */
.L_x_4:
[----:B------:R-:W0:Y:S01]  /*0db0*/  LDCU.64 UR8, c[0x0][0x3a0] ;  /* 0x00007400ff0877ac */ /* 0x000e220008000a00 */
[----:B------:R-:W1:Y:S01]  /*0dc0*/  LDCU.128 UR16, c[0x0][0x390] ;  /* 0x00007200ff1077ac */ /* 0x000e620008000c00 */
[----:B0-----:R-:W-:Y:S02]  /*0dd0*/  IMAD R15, R5, UR8, RZ ;  /* 0x00000008050f7c24 */ /* 0x001fe4000f8e02ff */
[----:B------:R-:W-:-:S04]  /*0de0*/  IMAD.WIDE.U32 R12, R4, UR8, R2 ;  /* 0x00000008040c7c25 */ /* 0x000fc8000f8e0002 */
[----:B------:R-:W-:Y:S01]  /*0df0*/  IMAD R15, R4, UR9, R15 ;  /* 0x00000009040f7c24 */ /* 0x000fe2000f8e020f */
[C---:B-1----:R-:W-:Y:S02]  /*0e00*/  LEA R14, P0, R12.reuse, UR16, 0x2 ;  /* 0x000000100c0e7c11 */ /* 0x042fe4000f8010ff */
[----:B------:R-:W-:Y:S02]  /*0e10*/  IADD3 R4, P2, PT, R9, R4, RZ ;  /* 0x0000000409047210 */ /* 0x000fe40007f5e0ff */
[----:B------:R-:W-:Y:S02]  /*0e20*/  IADD3 R13, PT, PT, R13, R15, RZ ;  /* 0x0000000f0d0d7210 */ /* 0x000fe40007ffe0ff */
[----:B------:R-:W-:Y:S02]  /*0e30*/  IADD3.X R5, PT, PT, RZ, R5, RZ, P2, !PT ;  /* 0x00000005ff057210 */ /* 0x000fe400017fe4ff */
[----:B------:R-:W-:Y:S02]  /*0e40*/  LEA.HI.X R15, R12, UR17, R13, 0x2, P0 ;  /* 0x000000110c0f7c11 */ /* 0x000fe400080f140d */
[----:B------:R-:W-:-:S03]  /*0e50*/  IADD3 R2, P0, PT, R7, R2, RZ ;  /* 0x0000000207027210 */ /* 0x000fc60007f1e0ff */
[----:B------:R0:W-:Y:S01]  /*0e60*/  STG.E desc[UR6][R14.64], R26 ;  /* 0x0000001a0e007986 */ /* 0x0001e2000c101906 */
[----:B------:R-:W-:Y:S01]  /*0e70*/  ISETP.GE.U32.AND P1, PT, R2, UR8, PT ;  /* 0x0000000802007c0c */ /* 0x000fe2000bf26070 */
[----:B------:R-:W-:Y:S01]  /*0e80*/  IMAD.X R3, RZ, RZ, R3, P0 ;  /* 0x000000ffff037224 */ /* 0x000fe200000e0603 */
[----:B------:R-:W-:-:S04]  /*0e90*/  ISETP.LT.U32.AND P0, PT, R4, UR18, PT ;  /* 0x0000001204007c0c */ /* 0x000fc8000bf01070 */
[----:B------:R-:W-:Y:S02]  /*0ea0*/  ISETP.GE.U32.AND.EX P1, PT, R3, UR9, PT, P1 ;  /* 0x0000000903007c0c */ /* 0x000fe4000bf26110 */
[----:B------:R-:W-:-:S13]  /*0eb0*/  ISETP.LT.U32.AND.EX P0, PT, R5, UR19, PT, P0 ;  /* 0x0000001305007c0c */ /* 0x000fda000bf01100 */
[----:B0-----:R-:W-:Y:S05]  /*0ec0*/  @!P1 BRA P0, `(.L_x_7) ;  /* 0xfffffff400209947 */ /* 0x001fea000003ffff */
[----:B------:R-:W-:Y:S05]  /*0ed0*/  EXIT ;  /* 0x000000000000794d */ /* 0x000fea0003800000 */
.L_x_8:
[----:B------:R-:W-:-:S00]  /*0ee0*/  BRA `(.L_x_8) ;  /* 0xfffffffc00fc7947 */ /* 0x000fc0000383ffff */
[----:B------:R-:W-:-:S00]  /*0ef0*/  NOP ;  /* 0x0000000000007918 */ /* 0x000fc00000000000 */
        /* <DEDUP_REMOVED lines=8> */
.L_x_24:


//--------------------- .text.cu_mat_transpose    --------------------------
	.section	.text.cu_mat_transpose,"ax",@progbits
	.align	128
        .global         cu_mat_transpose
        .type           cu_mat_transpose,@function
        .size           cu_mat_transpose,(.L_x_23 - cu_mat_transpose)
        .other          cu_mat_transpose,@"STO_CUDA_ENTRY STV_DEFAULT"
cu_mat_transpose:
.text.cu_mat_transpose:
[----:B------:R-:W-:Y:S01]  /*0000*/  LDC R1, c[0x0][0x37c] ;  /* 0x0000df00ff017b82 */ /* 0x000fe20000000800 */
[----:B------:R-:W0:Y:S01]  /*0010*/  S2R R0, SR_CTAID.X ;  /* 0x0000000000007919 */ /* 0x000e220000002500 */
[----:B------:R-:W1:Y:S01]  /*0020*/  LDCU.128 UR8, c[0x0][0x390] ;  /* 0x00007200ff0877ac */ /* 0x000e620008000c00 */
[----:B------:R-:W0:Y:S01]  /*0030*/  S2R R3, SR_TID.X ;  /* 0x0000000000037919 */ /* 0x000e220000002100 */
[----:B------:R-:W0:Y:S01]  /*0040*/  LDCU UR6, c[0x0][0x360] ;  /* 0x00006c00ff0677ac */ /* 0x000e220008000800 */
[----:B------:R-:W2:Y:S01]  /*0050*/  LDCU UR16, c[0x0][0x390] ;  /* 0x00007200ff1077ac */ /* 0x000ea20008000800 */
[----:B------:R-:W3:Y:S01]  /*0060*/  LDCU.64 UR18, c[0x0][0x390] ;  /* 0x00007200ff1277ac */ /* 0x000ee20008000a00 */
[----:B------:R-:W4:Y:S01]  /*0070*/  LDCU.64 UR20, c[0x0][0x398] ;  /* 0x00007300ff1477ac */ /* 0x000f220008000a00 */
[----:B-1----:R-:W-:Y:S02]  /*0080*/  UIMAD UR7, UR11, UR8, URZ ;  /* 0x000000080b0772a4 */ /* 0x002fe4000f8e02ff */
[----:B------:R-:W-:-:S02]  /*0090*/  UIMAD.WIDE.U32 UR4, UR10, UR8, URZ ;  /* 0x000000080a0472a5 */ /* 0x000fc4000f8e00ff */
[----:B------:R-:W-:Y:S01]  /*00a0*/  UIMAD UR8, UR10, UR9, UR7 ;  /* 0x000000090a0872a4 */ /* 0x000fe2000f8e0207 */
[----:B------:R-:W1:Y:S03]  /*00b0*/  LDCU UR9, c[0x0][0x394] ;  /* 0x00007280ff0977ac */ /* 0x000e660008000800 */
[----:B------:R-:W-:-:S03]  /*00c0*/  UIADD3 UR8, UPT, UPT, UR5, UR8, URZ ;  /* 0x0000000805087290 */ /* 0x000fc6000fffe0ff */
[----:B------:R-:W5:Y:S01]  /*00d0*/  LDCU UR7, c[0x0][0x370] ;  /* 0x00006e00ff0777ac */ /* 0x000f620008000800 */
[----:B0-----:R-:W-:Y:S01]  /*00e0*/  IMAD R0, R0, UR6, R3 ;  /* 0x0000000600007c24 */ /* 0x001fe2000f8e0203 */
[----:B------:R-:W0:Y:S01]  /*00f0*/  LDCU.128 UR12, c[0x0][0x380] ;  /* 0x00007000ff0c77ac */ /* 0x000e220008000c00 */
[----:B------:R-:W-:-:S03]  /*0100*/  IMAD.U32 R2, RZ, RZ, UR8 ;  /* 0x00000008ff027e24 */ /* 0x000fc6000f8e00ff */
[----:B------:R-:W-:-:S04]  /*0110*/  ISETP.LT.U32.AND P0, PT, R0, UR4, PT ;  /* 0x0000000400007c0c */ /* 0x000fc8000bf01070 */
[----:B------:R-:W-:Y:S01]  /*0120*/  ISETP.GT.U32.AND.EX P0, PT, R2, RZ, PT, P0 ;  /* 0x000000ff0200720c */ /* 0x000fe20003f04100 */
[----:B-----5:R-:W-:-:S12]  /*0130*/  UIMAD UR6, UR6, UR7, URZ ;  /* 0x00000007060672a4 */ /* 0x020fd8000f8e02ff */
[----:B01234-:R-:W-:Y:S05]  /*0140*/  @!P0 EXIT ;  /* 0x000000000000894d */ /* 0x01ffea0003800000 */
[----:B------:R-:W0:Y:S01]  /*0150*/  LDC.64 R10, c[0x0][0x358] ;  /* 0x0000d600ff0a7b82 */ /* 0x000e220000000a00 */
[----:B------:R-:W-:Y:S01]  /*0160*/  BSSY.RECONVERGENT B0, `(.L_x_9) ;  /* 0x000003b000007945 */ /* 0x000fe20003800200 */
[----:B------:R-:W-:-:S07]  /*0170*/  IMAD.MOV.U32 R5, RZ, RZ, RZ ;  /* 0x000000ffff057224 */ /* 0x000fce00078e00ff */
.L_x_13:
[----:B-1----:R-:W-:Y:S01]  /*0180*/  LOP3.LUT R2, R5, UR9, RZ, 0xfc, !PT ;  /* 0x0000000905027c12 */ /* 0x002fe2000f8efcff */
[----:B------:R-:W-:Y:S03]  /*0190*/  BSSY.RECONVERGENT B1, `(.L_x_10) ;  /* 0x0000026000017945 */ /* 0x000fe60003800200 */
[----:B------:R-:W-:-:S13]  /*01a0*/  ISETP.NE.U32.AND P0, PT, R2, RZ, PT ;  /* 0x000000ff0200720c */ /* 0x000fda0003f05070 */
[----:B------:R-:W-:Y:S05]  /*01b0*/  @P0 BRA `(.L_x_11) ;  /* 0x00000000005c0947 */ /* 0x000fea0003800000 */
[----:B------:R-:W1:Y:S01]  /*01c0*/  I2F.U32.RP R4, UR16 ;  /* 0x0000001000047d06 */ /* 0x000e620008209000 */
[----:B------:R-:W-:-:S07]  /*01d0*/  ISETP.NE.U32.AND P2, PT, RZ, UR16, PT ;  /* 0x00000010ff007c0c */ /* 0x000fce000bf45070 */
[----:B-1----:R-:W1:Y:S02]  /*01e0*/  MUFU.RCP R4, R4 ;  /* 0x0000000400047308 */ /* 0x002e640000001000 */
[----:B-1----:R-:W-:Y:S01]  /*01f0*/  IADD3 R2, PT, PT, R4, 0xffffffe, RZ ;  /* 0x0ffffffe04027810 */ /* 0x002fe20007ffe0ff */
[----:B------:R-:W-:-:S05]  /*0200*/  IMAD.MOV.U32 R4, RZ, RZ, RZ ;  /* 0x000000ffff047224 */ /* 0x000fca00078e00ff */
[----:B------:R1:W2:Y:S02]  /*0210*/  F2I.FTZ.U32.TRUNC.NTZ R3, R2 ;  /* 0x0000000200037305 */ /* 0x0002a4000021f000 */
[----:B-1----:R-:W-:Y:S02]  /*0220*/  IMAD.MOV.U32 R2, RZ, RZ, RZ ;  /* 0x000000ffff027224 */ /* 0x002fe400078e00ff */
[----:B--2---:R-:W-:-:S04]  /*0230*/  IMAD.MOV R7, RZ, RZ, -R3 ;  /* 0x000000ffff077224 */ /* 0x004fc800078e0a03 */
[----:B------:R-:W-:-:S04]  /*0240*/  IMAD R7, R7, UR16, RZ ;  /* 0x0000001007077c24 */ /* 0x000fc8000f8e02ff */
[----:B------:R-:W-:-:S06]  /*0250*/  IMAD.HI.U32 R3, R3, R7, R2 ;  /* 0x0000000703037227 */ /* 0x000fcc00078e0002 */
[----:B------:R-:W-:-:S05]  /*0260*/  IMAD.HI.U32 R2, R3, R0, RZ ;  /* 0x0000000003027227 */ /* 0x000fca00078e00ff */
[----:B------:R-:W-:-:S05]  /*0270*/  IADD3 R3, PT, PT, -R2, RZ, RZ ;  /* 0x000000ff02037210 */ /* 0x000fca0007ffe1ff */
[----:B------:R-:W-:-:S05]  /*0280*/  IMAD R3, R3, UR16, R0 ;  /* 0x0000001003037c24 */ /* 0x000fca000f8e0200 */
[----:B------:R-:W-:-:S13]  /*0290*/  ISETP.GE.U32.AND P0, PT, R3, UR16, PT ;  /* 0x0000001003007c0c */ /* 0x000fda000bf06070 */
[----:B------:R-:W-:Y:S02]  /*02a0*/  @P0 VIADD R3, R3, -UR16 ;  /* 0x8000001003030c36 */ /* 0x000fe40008000000 */
[----:B------:R-:W-:-:S03]  /*02b0*/  @P0 VIADD R2, R2, 0x1 ;  /* 0x0000000102020836 */ /* 0x000fc60000000000 */
[----:B------:R-:W-:Y:S01]  /*02c0*/  ISETP.GE.U32.AND P1, PT, R3, UR16, PT ;  /* 0x0000001003007c0c */ /* 0x000fe2000bf26070 */
[----:B------:R-:W-:-:S12]  /*02d0*/  HFMA2 R3, -RZ, RZ, 0, 0 ;  /* 0x00000000ff037431 */ /* 0x000fd800000001ff */
[----:B------:R-:W-:Y:S02]  /*02e0*/  @P1 IADD3 R2, PT, PT, R2, 0x1, RZ ;  /* 0x0000000102021810 */ /* 0x000fe40007ffe0ff */
[----:B------:R-:W-:-:S05]  /*02f0*/  @!P2 LOP3.LUT R2, RZ, UR16, RZ, 0x33, !PT ;  /* 0x00000010ff02ac12 */ /* 0x000fca000f8e33ff */
[----:B------:R-:W-:-:S04]  /*0300*/  IMAD.MOV R9, RZ, RZ, -R2 ;  /* 0x000000ffff097224 */ /* 0x000fc800078e0a02 */
[----:B------:R-:W-:Y:S01]  /*0310*/  IMAD R9, R9, UR16, R0 ;  /* 0x0000001009097c24 */ /* 0x000fe2000f8e0200 */
[----:B------:R-:W-:Y:S06]  /*0320*/  BRA `(.L_x_12) ;  /* 0x0000000000307947 */ /* 0x000fec0003800000 */
.L_x_11:
[----:B------:R-:W-:-:S07]  /*0330*/  MOV R4, 0x350 ;  /* 0x0000035000047802 */ /* 0x000fce0000000f00 */
[----:B0-----:R-:W-:Y:S05]  /*0340*/  CALL.REL.NOINC `($__internal_0_$__cuda_sm20_div_u64) ;  /* 0x0000000000787944 */ /* 0x001fea0003c00000 */
[----:B------:R-:W-:Y:S01]  /*0350*/  IADD3 R13, P0, PT, RZ, -R6, RZ ;  /* 0x80000006ff0d7210 */ /* 0x000fe20007f1e0ff */
[----:B------:R-:W-:-:S04]  /*0360*/  IMAD.MOV.U32 R4, RZ, RZ, R0 ;  /* 0x000000ffff047224 */ /* 0x000fc800078e0000 */
[----:B------:R-:W-:Y:S02]  /*0370*/  IMAD.X R8, RZ, RZ, ~R7, P0 ;  /* 0x000000ffff087224 */ /* 0x000fe400000e0e07 */
[----:B------:R-:W-:-:S04]  /*0380*/  IMAD.WIDE.U32 R2, R13, UR18, R4 ;  /* 0x000000120d027c25 */ /* 0x000fc8000f8e0004 */
[----:B------:R-:W-:Y:S01]  /*0390*/  IMAD R8, R8, UR18, RZ ;  /* 0x0000001208087c24 */ /* 0x000fe2000f8e02ff */
[----:B------:R-:W-:Y:S02]  /*03a0*/  MOV R9, R2 ;  /* 0x0000000200097202 */ /* 0x000fe40000000f00 */
[----:B------:R-:W-:Y:S01]  /*03b0*/  MOV R2, R6 ;  /* 0x0000000600027202 */ /* 0x000fe20000000f00 */
[----:B------:R-:W-:-:S04]  /*03c0*/  IMAD R13, R13, UR19, R8 ;  /* 0x000000130d0d7c24 */ /* 0x000fc8000f8e0208 */
[----:B------:R-:W-:Y:S02]  /*03d0*/  IMAD.IADD R4, R3, 0x1, R13 ;  /* 0x0000000103047824 */ /* 0x000fe400078e020d */
[----:B------:R-:W-:-:S07]  /*03e0*/  IMAD.MOV.U32 R3, RZ, RZ, R7 ;  /* 0x000000ffff037224 */ /* 0x000fce00078e0007 */
.L_x_12:
[----:B------:R-:W-:Y:S05]  /*03f0*/  BSYNC.RECONVERGENT B1 ;  /* 0x0000000000017941 */ /* 0x000fea0003800200 */
.L_x_10:
[----:B------:R-:W-:Y:S01]  /*0400*/  IMAD R4, R4, UR20, RZ ;  /* 0x0000001404047c24 */ /* 0x000fe2000f8e02ff */
[----:B0-----:R-:W-:Y:S01]  /*0410*/  R2UR UR10, R10 ;  /* 0x000000000a0a72ca */ /* 0x001fe200000e0000 */
[----:B------:R-:W-:Y:S01]  /*0420*/  IMAD.WIDE.U32 R2, R9, UR20, R2 ;  /* 0x0000001409027c25 */ /* 0x000fe2000f8e0002 */
[----:B------:R-:W-:-:S03]  /*0430*/  R2UR UR11, R11 ;  /* 0x000000000b0b72ca */ /* 0x000fc600000e0000 */
[----:B------:R-:W-:Y:S01]  /*0440*/  IMAD R9, R9, UR21, R4 ;  /* 0x0000001509097c24 */ /* 0x000fe2000f8e0204 */
[----:B------:R-:W-:-:S04]  /*0450*/  LEA R6, P0, R2, UR12, 0x2 ;  /* 0x0000000c02067c11 */ /* 0x000fc8000f8010ff */
[----:B------:R-:W-:-:S04]  /*0460*/  IADD3 R3, PT, PT, R3, R9, RZ ;  /* 0x0000000903037210 */ /* 0x000fc80007ffe0ff */
[----:B------:R-:W-:-:S06]  /*0470*/  LEA.HI.X R7, R2, UR13, R3, 0x2, P0 ;  /* 0x0000000d02077c11 */ /* 0x000fcc00080f1403 */
[----:B------:R-:W2:Y:S01]  /*0480*/  LDG.E R7, desc[UR10][R6.64] ;  /* 0x0000000a06077981 */ /* 0x000ea2000c1e1900 */
[----:B------:R-:W-:-:S04]  /*0490*/  LEA R2, P0, R0, UR14, 0x2 ;  /* 0x0000000e00027c11 */ /* 0x000fc8000f8010ff */
[C---:B------:R-:W-:Y:S02]  /*04a0*/  LEA.HI.X R3, R0.reuse, UR15, R5, 0x2, P0 ;  /* 0x0000000f00037c11 */ /* 0x040fe400080f1405 */
[----:B------:R-:W-:-:S05]  /*04b0*/  IADD3 R0, P0, PT, R0, UR6, RZ ;  /* 0x0000000600007c10 */ /* 0x000fca000ff1e0ff */
[----:B------:R-:W-:Y:S01]  /*04c0*/  IMAD.X R5, RZ, RZ, R5, P0 ;  /* 0x000000ffff057224 */ /* 0x000fe200000e0605 */
[----:B------:R-:W-:-:S04]  /*04d0*/  ISETP.GE.U32.AND P0, PT, R0, UR4, PT ;  /* 0x0000000400007c0c */ /* 0x000fc8000bf06070 */
[----:B------:R-:W-:Y:S01]  /*04e0*/  ISETP.GE.U32.AND.EX P0, PT, R5, UR8, PT, P0 ;  /* 0x0000000805007c0c */ /* 0x000fe2000bf06100 */
[----:B--2---:R1:W-:-:S12]  /*04f0*/  STG.E desc[UR10][R2.64], R7 ;  /* 0x0000000702007986 */ /* 0x0043d8000c10190a */
[----:B------:R-:W-:Y:S05]  /*0500*/  @!P0 BRA `(.L_x_13) ;  /* 0xfffffffc001c8947 */ /* 0x000fea000383ffff */
[----:B------:R-:W-:Y:S05]  /*0510*/  BSYNC.RECONVERGENT B0 ;  /* 0x0000000000007941 */ /* 0x000fea0003800200 */
.L_x_9:
[----:B------:R-:W-:Y:S05]  /*0520*/  EXIT ;  /* 0x000000000000794d */ /* 0x000fea0003800000 */
        .weak           $__internal_0_$__cuda_sm20_div_u64
        .type           $__internal_0_$__cuda_sm20_div_u64,@function
        .size           $__internal_0_$__cuda_sm20_div_u64,(.L_x_23 - $__internal_0_$__cuda_sm20_div_u64)
$__internal_0_$__cuda_sm20_div_u64:
[----:B------:R-:W0:Y:S01]  /*0530*/  LDCU.64 UR10, c[0x0][0x390] ;  /* 0x00007200ff0a77ac */ /* 0x000e220008000a00 */
[----:B------:R-:W1:Y:S01]  /*0540*/  LDC.64 R2, c[0x0][0x390] ;  /* 0x0000e400ff027b82 */ /* 0x000e620000000a00 */
[----:B0-----:R-:W0:Y:S08]  /*0550*/  I2F.U64.RP R12, UR10 ;  /* 0x0000000a000c7d12 */ /* 0x001e300008309000 */
[----:B0-----:R-:W0:Y:S02]  /*0560*/  MUFU.RCP R12, R12 ;  /* 0x0000000c000c7308 */ /* 0x001e240000001000 */
[----:B0-----:R-:W-:-:S06]  /*0570*/  IADD3 R6, PT, PT, R12, 0x1ffffffe, RZ ;  /* 0x1ffffffe0c067810 */ /* 0x001fcc0007ffe0ff */
[----:B------:R-:W1:Y:S02]  /*0580*/  F2I.U64.TRUNC R6, R6 ;  /* 0x0000000600067311 */ /* 0x000e64000020d800 */
[----:B-1----:R-:W-:-:S04]  /*0590*/  IMAD.WIDE.U32 R8, R6, R2, RZ ;  /* 0x0000000206087225 */ /* 0x002fc800078e00ff */
[----:B------:R-:W-:Y:S01]  /*05a0*/  IMAD R9, R6, R3, R9 ;  /* 0x0000000306097224 */ /* 0x000fe200078e0209 */
[----:B------:R-:W-:-:S03]  /*05b0*/  IADD3 R13, P0, PT, RZ, -R8, RZ ;  /* 0x80000008ff0d7210 */ /* 0x000fc60007f1e0ff */
[----:B------:R-:W-:Y:S02]  /*05c0*/  IMAD R9, R7, R2, R9 ;  /* 0x0000000207097224 */ /* 0x000fe400078e0209 */
[----:B------:R-:W-:-:S04]  /*05d0*/  IMAD.HI.U32 R8, R6, R13, RZ ;  /* 0x0000000d06087227 */ /* 0x000fc800078e00ff */
[----:B------:R-:W-:Y:S01]  /*05e0*/  IMAD.X R15, RZ, RZ, ~R9, P0 ;  /* 0x000000ffff0f7224 */ /* 0x000fe200000e0e09 */
[----:B------:R-:W-:-:S03]  /*05f0*/  MOV R9, R6 ;  /* 0x0000000600097202 */ /* 0x000fc60000000f00 */
[-C--:B------:R-:W-:Y:S02]  /*0600*/  IMAD R17, R7, R15.reuse, RZ ;  /* 0x0000000f07117224 */ /* 0x080fe400078e02ff */
[----:B------:R-:W-:-:S04]  /*0610*/  IMAD.WIDE.U32 R8, P0, R6, R15, R8 ;  /* 0x0000000f06087225 */ /* 0x000fc80007800008 */
[----:B------:R-:W-:-:S04]  /*0620*/  IMAD.HI.U32 R15, R7, R15, RZ ;  /* 0x0000000f070f7227 */ /* 0x000fc800078e00ff */
[----:B------:R-:W-:-:S05]  /*0630*/  IMAD.HI.U32 R8, P1, R7, R13, R8 ;  /* 0x0000000d07087227 */ /* 0x000fca0007820008 */
[----:B------:R-:W-:Y:S01]  /*0640*/  IADD3 R9, P2, PT, R17, R8, RZ ;  /* 0x0000000811097210 */ /* 0x000fe20007f5e0ff */
[----:B------:R-:W-:-:S04]  /*0650*/  IMAD.X R8, R15, 0x1, R7, P0 ;  /* 0x000000010f087824 */ /* 0x000fc800000e0607 */
[----:B------:R-:W-:Y:S01]  /*0660*/  IMAD.WIDE.U32 R6, R9, R2, RZ ;  /* 0x0000000209067225 */ /* 0x000fe200078e00ff */
[----:B------:R-:W-:-:S03]  /*0670*/  IADD3.X R13, PT, PT, RZ, RZ, R8, P2, P1 ;  /* 0x000000ffff0d7210 */ /* 0x000fc600017e2408 */
[----:B------:R-:W-:Y:S01]  /*0680*/  IMAD R7, R9, R3, R7 ;  /* 0x0000000309077224 */ /* 0x000fe200078e0207 */
[----:B------:R-:W-:-:S03]  /*0690*/  IADD3 R15, P0, PT, RZ, -R6, RZ ;  /* 0x80000006ff0f7210 */ /* 0x000fc60007f1e0ff */
[----:B------:R-:W-:Y:S02]  /*06a0*/  IMAD R7, R13, R2, R7 ;  /* 0x000000020d077224 */ /* 0x000fe400078e0207 */
[----:B------:R-:W-:-:S03]  /*06b0*/  IMAD.HI.U32 R8, R9, R15, RZ ;  /* 0x0000000f09087227 */ /* 0x000fc600078e00ff */
[----:B------:R-:W-:Y:S01]  /*06c0*/  IADD3.X R6, PT, PT, RZ, ~R7, RZ, P0, !PT ;  /* 0x80000007ff067210 */ /* 0x000fe200007fe4ff */
[----:B------:R-:W-:-:S04]  /*06d0*/  HFMA2 R7, -RZ, RZ, 0, 0 ;  /* 0x00000000ff077431 */ /* 0x000fc800000001ff */
[----:B------:R-:W-:-:S04]  /*06e0*/  IMAD.WIDE.U32 R8, P0, R9, R6, R8 ;  /* 0x0000000609087225 */ /* 0x000fc80007800008 */
[C---:B------:R-:W-:Y:S02]  /*06f0*/  IMAD R12, R13.reuse, R6, RZ ;  /* 0x000000060d0c7224 */ /* 0x040fe400078e02ff */
[----:B------:R-:W-:-:S04]  /*0700*/  IMAD.HI.U32 R9, P1, R13, R15, R8 ;  /* 0x0000000f0d097227 */ /* 0x000fc80007820008 */
[----:B------:R-:W-:Y:S01]  /*0710*/  IMAD.HI.U32 R6, R13, R6, RZ ;  /* 0x000000060d067227 */ /* 0x000fe200078e00ff */
[----:B------:R-:W-:-:S03]  /*0720*/  IADD3 R9, P2, PT, R12, R9, RZ ;  /* 0x000000090c097210 */ /* 0x000fc60007f5e0ff */
[----:B------:R-:W-:Y:S02]  /*0730*/  IMAD.X R13, R6, 0x1, R13, P0 ;  /* 0x00000001060d7824 */ /* 0x000fe400000e060d */
[----:B------:R-:W-:-:S03]  /*0740*/  IMAD.HI.U32 R6, R9, R0, RZ ;  /* 0x0000000009067227 */ /* 0x000fc600078e00ff */
[----:B------:R-:W-:Y:S01]  /*0750*/  IADD3.X R13, PT, PT, RZ, RZ, R13, P2, P1 ;  /* 0x000000ffff0d7210 */ /* 0x000fe200017e240d */
[----:B------:R-:W-:-:S04]  /*0760*/  IMAD.WIDE.U32 R6, R9, R5, R6 ;  /* 0x0000000509067225 */ /* 0x000fc800078e0006 */
[C---:B------:R-:W-:Y:S02]  /*0770*/  IMAD R9, R13.reuse, R5, RZ ;  /* 0x000000050d097224 */ /* 0x040fe400078e02ff */
[----:B------:R-:W-:-:S04]  /*0780*/  IMAD.HI.U32 R6, P0, R13, R0, R6 ;  /* 0x000000000d067227 */ /* 0x000fc80007800006 */
[----:B------:R-:W-:Y:S01]  /*0790*/  IMAD.HI.U32 R8, R13, R5, RZ ;  /* 0x000000050d087227 */ /* 0x000fe200078e00ff */
[----:B------:R-:W-:-:S03]  /*07a0*/  IADD3 R9, P1, PT, R9, R6, RZ ;  /* 0x0000000609097210 */ /* 0x000fc60007f3e0ff */
[----:B------:R-:W-:Y:S02]  /*07b0*/  IMAD.X R8, RZ, RZ, R8, P0 ;  /* 0x000000ffff087224 */ /* 0x000fe400000e0608 */
[----:B------:R-:W-:-:S03]  /*07c0*/  IMAD.WIDE.U32 R6, R9, R2, RZ ;  /* 0x0000000209067225 */ /* 0x000fc600078e00ff */
[----:B------:R-:W-:Y:S01]  /*07d0*/  IADD3.X R13, PT, PT, RZ, R8, RZ, P1, !PT ;  /* 0x00000008ff0d7210 */ /* 0x000fe20000ffe4ff */
[----:B------:R-:W-:Y:S01]  /*07e0*/  IMAD R7, R9, R3, R7 ;  /* 0x0000000309077224 */ /* 0x000fe200078e0207 */
[----:B------:R-:W-:-:S03]  /*07f0*/  IADD3 R15, P1, PT, -R6, R0, RZ ;  /* 0x00000000060f7210 */ /* 0x000fc60007f3e1ff */
[-C--:B------:R-:W-:Y:S01]  /*0800*/  IMAD R6, R13, R2.reuse, R7 ;  /* 0x000000020d067224 */ /* 0x080fe200078e0207 */
[CC--:B------:R-:W-:Y:S02]  /*0810*/  ISETP.GE.U32.AND P0, PT, R15.reuse, R2.reuse, PT ;  /* 0x000000020f00720c */ /* 0x0c0fe40003f06070 */
[----:B------:R-:W-:Y:S01]  /*0820*/  IADD3 R7, P2, PT, R15, -R2, RZ ;  /* 0x800000020f077210 */ /* 0x000fe20007f5e0ff */
[----:B------:R-:W-:Y:S01]  /*0830*/  IMAD.X R14, R5, 0x1, ~R6, P1 ;  /* 0x00000001050e7824 */ /* 0x000fe200008e0e06 */
[----:B------:R-:W-:-:S04]  /*0840*/  IADD3 R6, P1, PT, R9, 0x1, RZ ;  /* 0x0000000109067810 */ /* 0x000fc80007f3e0ff */
[CC--:B------:R-:W-:Y:S01]  /*0850*/  ISETP.GE.U32.AND.EX P0, PT, R14.reuse, R3.reuse, PT, P0 ;  /* 0x000000030e00720c */ /* 0x0c0fe20003f06100 */
[----:B------:R-:W-:Y:S01]  /*0860*/  IMAD.X R8, RZ, RZ, R13, P1 ;  /* 0x000000ffff087224 */ /* 0x000fe200008e060d */
[----:B------:R-:W-:Y:S02]  /*0870*/  IADD3.X R12, PT, PT, R14, ~R3, RZ, P2, !PT ;  /* 0x800000030e0c7210 */ /* 0x000fe400017fe4ff */
[----:B------:R-:W-:Y:S02]  /*0880*/  SEL R7, R7, R15, P0 ;  /* 0x0000000f07077207 */ /* 0x000fe40000000000 */
[----:B------:R-:W-:Y:S02]  /*0890*/  SEL R9, R6, R9, P0 ;  /* 0x0000000906097207 */ /* 0x000fe40000000000 */
[----:B------:R-:W-:Y:S02]  /*08a0*/  SEL R12, R12, R14, P0 ;  /* 0x0000000e0c0c7207 */ /* 0x000fe40000000000 */
[----:B------:R-:W-:-:S02]  /*08b0*/  SEL R8, R8, R13, P0 ;  /* 0x0000000d08087207 */ /* 0x000fc40000000000 */
[----:B------:R-:W-:Y:S02]  /*08c0*/  ISETP.GE.U32.AND P0, PT, R7, R2, PT ;  /* 0x000000020700720c */ /* 0x000fe40003f06070 */
[----:B------:R-:W-:Y:S02]  /*08d0*/  IADD3 R6, P2, PT, R9, 0x1, RZ ;  /* 0x0000000109067810 */ /* 0x000fe40007f5e0ff */
[----:B------:R-:W-:Y:S01]  /*08e0*/  ISETP.NE.U32.AND P1, PT, R2, RZ, PT ;  /* 0x000000ff0200720c */ /* 0x000fe20003f25070 */
[----:B------:R-:W-:Y:S01]  /*08f0*/  IMAD.MOV.U32 R2, RZ, RZ, R4 ;  /* 0x000000ffff027224 */ /* 0x000fe200078e0004 */
[----:B------:R-:W-:Y:S02]  /*0900*/  ISETP.GE.U32.AND.EX P0, PT, R12, R3, PT, P0 ;  /* 0x000000030c00720c */ /* 0x000fe40003f06100 */
[----:B------:R-:W-:Y:S02]  /*0910*/  IADD3.X R7, PT, PT, RZ, R8, RZ, P2, !PT ;  /* 0x00000008ff077210 */ /* 0x000fe400017fe4ff */
[----:B------:R-:W-:-:S02]  /*0920*/  ISETP.NE.AND.EX P1, PT, R3, RZ, PT, P1 ;  /* 0x000000ff0300720c */ /* 0x000fc40003f25310 */
[----:B------:R-:W-:Y:S02]  /*0930*/  MOV R3, 0x0 ;  /* 0x0000000000037802 */ /* 0x000fe40000000f00 */
[----:B------:R-:W-:Y:S02]  /*0940*/  SEL R6, R6, R9, P0 ;  /* 0x0000000906067207 */ /* 0x000fe40000000000 */
[----:B------:R-:W-:Y:S02]  /*0950*/  SEL R7, R7, R8, P0 ;  /* 0x0000000807077207 */ /* 0x000fe40000000000 */
[----:B------:R-:W-:Y:S02]  /*0960*/  SEL R6, R6, 0xffffffff, P1 ;  /* 0xffffffff06067807 */ /* 0x000fe40000800000 */
[----:B------:R-:W-:Y:S01]  /*0970*/  SEL R7, R7, 0xffffffff, P1 ;  /* 0xffffffff07077807 */ /* 0x000fe20000800000 */
[----:B------:R-:W-:Y:S06]  /*0980*/  RET.REL.NODEC R2 `(cu_mat_transpose) ;  /* 0xfffffff4029c7950 */ /* 0x000fec0003c3ffff */
.L_x_14:
        /* <DEDUP_REMOVED lines=15> */
.L_x_23:


//--------------------- .text.cu_vector_mul_hadamard --------------------------
	.section	.text.cu_vector_mul_hadamard,"ax",@progbits
	.align	128
        .global         cu_vector_mul_hadamard
        .type           cu_vector_mul_hadamard,@function
        .size           cu_vector_mul_hadamard,(.L_x_26 - cu_vector_mul_hadamard)
        .other          cu_vector_mul_hadamard,@"STO_CUDA_ENTRY STV_DEFAULT"
cu_vector_mul_hadamard:
.text.cu_vector_mul_hadamard:
[----:B------:R-:W-:Y:S01]  /*0000*/  LDC R1, c[0x0][0x37c] ;  /* 0x0000df00ff017b82 */ /* 0x000fe20000000800 */
[----:B------:R-:W0:Y:S01]  /*0010*/  S2R R0, SR_TID.X ;  /* 0x0000000000007919 */ /* 0x000e220000002100 */
[----:B------:R-:W0:Y:S01]  /*0020*/  LDCU UR4, c[0x0][0x360] ;  /* 0x00006c00ff0477ac */ /* 0x000e220008000800 */
[----:B------:R-:W0:Y:S01]  /*0030*/  S2R R3, SR_CTAID.X ;  /* 0x0000000000037919 */ /* 0x000e220000002500 */
[----:B------:R-:W1:Y:S01]  /*0040*/  LDCU.64 UR8, c[0x0][0x390] ;  /* 0x00007200ff0877ac */ /* 0x000e620008000a00 */
[----:B------:R-:W2:Y:S01]  /*0050*/  LDCU UR5, c[0x0][0x370] ;  /* 0x00006e00ff0577ac */ /* 0x000ea20008000800 */
[----:B0-----:R-:W-:Y:S01]  /*0060*/  IMAD R0, R3, UR4, R0 ;  /* 0x0000000403007c24 */ /* 0x001fe2000f8e0200 */
[----:B--2---:R-:W-:-:S04]  /*0070*/  UIMAD UR4, UR4, UR5, URZ ;  /* 0x00000005040472a4 */ /* 0x004fc8000f8e02ff */
[----:B-1----:R-:W-:-:S04]  /*0080*/  ISETP.GE.U32.AND P0, PT, R0, UR8, PT ;  /* 0x0000000800007c0c */ /* 0x002fc8000bf06070 */
[----:B------:R-:W-:-:S13]  /*0090*/  ISETP.GE.U32.AND.EX P0, PT, RZ, UR9, PT, P0 ;  /* 0x00000009ff007c0c */ /* 0x000fda000bf06100 */
[----:B------:R-:W-:Y:S05]  /*00a0*/  @P0 EXIT ;  /* 0x000000000000094d */ /* 0x000fea0003800000 */
[----:B------:R-:W-:Y:S01]  /*00b0*/  IMAD.MOV.U32 R9, RZ, RZ, RZ ;  /* 0x000000ffff097224 */ /* 0x000fe200078e00ff */
[----:B------:R-:W0:Y:S01]  /*00c0*/  LDCU.64 UR6, c[0x0][0x358] ;  /* 0x00006b00ff0677ac */ /* 0x000e220008000a00 */
[----:B------:R-:W1:Y:S05]  /*00d0*/  LDCU.128 UR12, c[0x0][0x380] ;  /* 0x00007000ff0c77ac */ /* 0x000e6a0008000c00 */
.L_x_15:
[C---:B--2---:R-:W-:Y:S01]  /*00e0*/  IMAD.SHL.U32 R2, R0.reuse, 0x4, RZ ;  /* 0x0000000400027824 */ /* 0x044fe200078e00ff */
[----:B------:R-:W-:-:S04]  /*00f0*/  SHF.L.U64.HI R3, R0, 0x2, R9 ;  /* 0x0000000200037819 */ /* 0x000fc80000010209 */
[C---:B-1----:R-:W-:Y:S02]  /*0100*/  IADD3 R4, P0, PT, R2.reuse, UR14, RZ ;  /* 0x0000000e02047c10 */ /* 0x042fe4000ff1e0ff */
[----:B------:R-:W-:Y:S02]  /*0110*/  IADD3 R2, P1, PT, R2, UR12, RZ ;  /* 0x0000000c02027c10 */ /* 0x000fe4000ff3e0ff */
[C---:B------:R-:W-:Y:S02]  /*0120*/  IADD3.X R5, PT, PT, R3.reuse, UR15, RZ, P0, !PT ;  /* 0x0000000f03057c10 */ /* 0x040fe400087fe4ff */
[----:B------:R-:W-:-:S03]  /*0130*/  IADD3.X R3, PT, PT, R3, UR13, RZ, P1, !PT ;  /* 0x0000000d03037c10 */ /* 0x000fc60008ffe4ff */
[----:B0-----:R-:W2:Y:S04]  /*0140*/  LDG.E R4, desc[UR6][R4.64] ;  /* 0x0000000604047981 */ /* 0x001ea8000c1e1900 */
[----:B------:R-:W2:Y:S01]  /*0150*/  LDG.E R7, desc[UR6][R2.64] ;  /* 0x0000000602077981 */ /* 0x000ea2000c1e1900 */
[----:B------:R-:W-:-:S05]  /*0160*/  IADD3 R0, P0, PT, R0, UR4, RZ ;  /* 0x0000000400007c10 */ /* 0x000fca000ff1e0ff */
[----:B------:R-:W-:Y:S01]  /*0170*/  IMAD.X R9, RZ, RZ, R9, P0 ;  /* 0x000000ffff097224 */ /* 0x000fe200000e0609 */
[----:B------:R-:W-:-:S04]  /*0180*/  ISETP.GE.U32.AND P0, PT, R0, UR8, PT ;  /* 0x0000000800007c0c */ /* 0x000fc8000bf06070 */
[----:B------:R-:W-:Y:S01]  /*0190*/  ISETP.GE.U32.AND.EX P0, PT, R9, UR9, PT, P0 ;  /* 0x0000000909007c0c */ /* 0x000fe2000bf06100 */
[----:B--2---:R-:W-:-:S05]  /*01a0*/  FMUL R7, R4, R7 ;  /* 0x0000000704077220 */ /* 0x004fca0000400000 */
[----:B------:R2:W-:Y:S07]  /*01b0*/  STG.E desc[UR6][R2.64], R7 ;  /* 0x0000000702007986 */ /* 0x0005ee000c101906 */
[----:B------:R-:W-:Y:S05]  /*01c0*/  @!P0 BRA `(.L_x_15) ;  /* 0xfffffffc00c48947 */ /* 0x000fea000383ffff */
[----:B------:R-:W-:Y:S05]  /*01d0*/  EXIT ;  /* 0x000000000000794d */ /* 0x000fea0003800000 */
.L_x_16:
        /* <DEDUP_REMOVED lines=10> */
.L_x_26:


//--------------------- .text.cu_vector_mul_scalar --------------------------
	.section	.text.cu_vector_mul_scalar,"ax",@progbits
	.align	128
        .global         cu_vector_mul_scalar
        .type           cu_vector_mul_scalar,@function
        .size           cu_vector_mul_scalar,(.L_x_27 - cu_vector_mul_scalar)
        .other          cu_vector_mul_scalar,@"STO_CUDA_ENTRY STV_DEFAULT"
cu_vector_mul_scalar:
.text.cu_vector_mul_scalar:
        /* <DEDUP_REMOVED lines=13> */
[----:B------:R-:W1:Y:S01]  /*00d0*/  LDCU UR5, c[0x0][0x388] ;  /* 0x00007100ff0577ac */ /* 0x000e620008000800 */
[----:B------:R-:W2:Y:S01]  /*00e0*/  LDCU.64 UR10, c[0x0][0x380] ;  /* 0x00007000ff0a77ac */ /* 0x000ea20008000a00 */
[----:B------:R-:W3:Y:S03]  /*00f0*/  LDCU.64 UR12, c[0x0][0x390] ;  /* 0x00007200ff0c77ac */ /* 0x000ee60008000a00 */
.L_x_17:
[C---:B----4-:R-:W-:Y:S01]  /*0100*/  IMAD.SHL.U32 R4, R0.reuse, 0x4, RZ ;  /* 0x0000000400047824 */ /* 0x050fe200078e00ff */
[----:B------:R-:W-:-:S04]  /*0110*/  SHF.L.U64.HI R5, R0, 0x2, R9 ;  /* 0x0000000200057819 */ /* 0x000fc80000010209 */
[----:B--2---:R-:W-:-:S04]  /*0120*/  IADD3 R2, P0, PT, R4, UR10, RZ ;  /* 0x0000000a04027c10 */ /* 0x004fc8000ff1e0ff */
[----:B------:R-:W-:-:S05]  /*0130*/  IADD3.X R3, PT, PT, R5, UR11, RZ, P0, !PT ;  /* 0x0000000b05037c10 */ /* 0x000fca00087fe4ff */
[----:B0-----:R-:W1:Y:S01]  /*0140*/  LDG.E R2, desc[UR6][R2.64] ;  /* 0x0000000602027981 */ /* 0x001e62000c1e1900 */
[----:B---3--:R-:W-:-:S04]  /*0150*/  IADD3 R4, P0, PT, R4, UR12, RZ ;  /* 0x0000000c04047c10 */ /* 0x008fc8000ff1e0ff */
[----:B------:R-:W-:Y:S02]  /*0160*/  IADD3.X R5, PT, PT, R5, UR13, RZ, P0, !PT ;  /* 0x0000000d05057c10 */ /* 0x000fe400087fe4ff */
[----:B------:R-:W-:-:S05]  /*0170*/  IADD3 R0, P0, PT, R0, UR4, RZ ;  /* 0x0000000400007c10 */ /* 0x000fca000ff1e0ff */
[----:B------:R-:W-:Y:S01]  /*0180*/  IMAD.X R9, RZ, RZ, R9, P0 ;  /* 0x000000ffff097224 */ /* 0x000fe200000e0609 */
[----:B------:R-:W-:-:S04]  /*0190*/  ISETP.GE.U32.AND P0, PT, R0, UR8, PT ;  /* 0x0000000800007c0c */ /* 0x000fc8000bf06070 */
[----:B------:R-:W-:Y:S01]  /*01a0*/  ISETP.GE.U32.AND.EX P0, PT, R9, UR9, PT, P0 ;  /* 0x0000000909007c0c */ /* 0x000fe2000bf06100 */
[----:B-1----:R-:W-:-:S05]  /*01b0*/  FMUL R7, R2, UR5 ;  /* 0x0000000502077c20 */ /* 0x002fca0008400000 */
[----:B------:R4:W-:Y:S07]  /*01c0*/  STG.E desc[UR6][R4.64], R7 ;  /* 0x0000000704007986 */ /* 0x0009ee000c101906 */
[----:B------:R-:W-:Y:S05]  /*01d0*/  @!P0 BRA `(.L_x_17) ;  /* 0xfffffffc00c88947 */ /* 0x000fea000383ffff */
[----:B------:R-:W-:Y:S05]  /*01e0*/  EXIT ;  /* 0x000000000000794d */ /* 0x000fea0003800000 */
.L_x_18:
        /* <DEDUP_REMOVED lines=9> */
.L_x_27:


//--------------------- .text.cu_vector_sub       --------------------------
	.section	.text.cu_vector_sub,"ax",@progbits
	.align	128
        .global         cu_vector_sub
        .type           cu_vector_sub,@function
        .size           cu_vector_sub,(.L_x_28 - cu_vector_sub)
        .other          cu_vector_sub,@"STO_CUDA_ENTRY STV_DEFAULT"
cu_vector_sub:
.text.cu_vector_sub:
        /* <DEDUP_REMOVED lines=13> */
[----:B------:R-:W1:Y:S01]  /*00d0*/  LDCU.64 UR10, c[0x0][0x390] ;  /* 0x00007200ff0a77ac */ /* 0x000e620008000a00 */
[----:B------:R-:W2:Y:S04]  /*00e0*/  LDCU.128 UR12, c[0x0][0x380] ;  /* 0x00007000ff0c77ac */ /* 0x000ea80008000c00 */
.L_x_19:
[C---:B---3--:R-:W-:Y:S01]  /*00f0*/  IMAD.SHL.U32 R6, R0.reuse, 0x4, RZ ;  /* 0x0000000400067824 */ /* 0x048fe200078e00ff */
[----:B------:R-:W-:-:S04]  /*0100*/  SHF.L.U64.HI R7, R0, 0x2, R11 ;  /* 0x0000000200077819 */ /* 0x000fc8000001020b */
[C---:B--2---:R-:W-:Y:S02]  /*0110*/  IADD3 R4, P1, PT, R6.reuse, UR14, RZ ;  /* 0x0000000e06047c10 */ /* 0x044fe4000ff3e0ff */
[----:B------:R-:W-:Y:S02]  /*0120*/  IADD3 R2, P0, PT, R6, UR12, RZ ;  /* 0x0000000c06027c10 */ /* 0x000fe4000ff1e0ff */
[C---:B------:R-:W-:Y:S02]  /*0130*/  IADD3.X R5, PT, PT, R7.reuse, UR15, RZ, P1, !PT ;  /* 0x0000000f07057c10 */ /* 0x040fe40008ffe4ff */
[----:B------:R-:W-:-:S04]  /*0140*/  IADD3.X R3, PT, PT, R7, UR13, RZ, P0, !PT ;  /* 0x0000000d07037c10 */ /* 0x000fc800087fe4ff */
[----:B0-----:R-:W2:Y:S04]  /*0150*/  LDG.E R5, desc[UR6][R4.64] ;  /* 0x0000000604057981 */ /* 0x001ea8000c1e1900 */
[----:B------:R-:W2:Y:S01]  /*0160*/  LDG.E R2, desc[UR6][R2.64] ;  /* 0x0000000602027981 */ /* 0x000ea2000c1e1900 */
[----:B-1----:R-:W-:-:S04]  /*0170*/  IADD3 R6, P0, PT, R6, UR10, RZ ;  /* 0x0000000a06067c10 */ /* 0x002fc8000ff1e0ff */
[----:B------:R-:W-:Y:S02]  /*0180*/  IADD3.X R7, PT, PT, R7, UR11, RZ, P0, !PT ;  /* 0x0000000b07077c10 */ /* 0x000fe400087fe4ff */
[----:B------:R-:W-:-:S05]  /*0190*/  IADD3 R0, P0, PT, R0, UR4, RZ ;  /* 0x0000000400007c10 */ /* 0x000fca000ff1e0ff */
[----:B------:R-:W-:Y:S01]  /*01a0*/  IMAD.X R11, RZ, RZ, R11, P0 ;  /* 0x000000ffff0b7224 */ /* 0x000fe200000e060b */
[----:B------:R-:W-:-:S04]  /*01b0*/  ISETP.GE.U32.AND P0, PT, R0, UR8, PT ;  /* 0x0000000800007c0c */ /* 0x000fc8000bf06070 */
[----:B------:R-:W-:Y:S01]  /*01c0*/  ISETP.GE.U32.AND.EX P0, PT, R11, UR9, PT, P0 ;  /* 0x000000090b007c0c */ /* 0x000fe2000bf06100 */
[----:B--2---:R-:W-:-:S05]  /*01d0*/  FADD R9, R2, -R5 ;  /* 0x8000000502097221 */ /* 0x004fca0000000000 */
[----:B------:R3:W-:Y:S07]  /*01e0*/  STG.E desc[UR6][R6.64], R9 ;  /* 0x0000000906007986 */ /* 0x0007ee000c101906 */
[----:B------:R-:W-:Y:S05]  /*01f0*/  @!P0 BRA `(.L_x_19) ;  /* 0xfffffffc00bc8947 */ /* 0x000fea000383ffff */
[----:B------:R-:W-:Y:S05]  /*0200*/  EXIT ;  /* 0x000000000000794d */ /* 0x000fea0003800000 */
.L_x_20:
        /* <DEDUP_REMOVED lines=15> */
.L_x_28:


//--------------------- .text.cu_vector_add       --------------------------
	.section	.text.cu_vector_add,"ax",@progbits
	.align	128
        .global         cu_vector_add
        .type           cu_vector_add,@function
        .size           cu_vector_add,(.L_x_29 - cu_vector_add)
        .other          cu_vector_add,@"STO_CUDA_ENTRY STV_DEFAULT"
cu_vector_add:
.text.cu_vector_add:
        /* <DEDUP_REMOVED lines=15> */
.L_x_21:
        /* <DEDUP_REMOVED lines=14> */
[----:B--2---:R-:W-:-:S05]  /*01d0*/  FADD R9, R2, R5 ;  /* 0x0000000502097221 */ /* 0x004fca0000000000 */
[----:B------:R3:W-:Y:S07]  /*01e0*/  STG.E desc[UR6][R6.64], R9 ;  /* 0x0000000906007986 */ /* 0x0007ee000c101906 */
[----:B------:R-:W-:Y:S05]  /*01f0*/  @!P0 BRA `(.L_x_21) ;  /* 0xfffffffc00bc8947 */ /* 0x000fea000383ffff */
[----:B------:R-:W-:Y:S05]  /*0200*/  EXIT ;  /* 0x000000000000794d */ /* 0x000fea0003800000 */
.L_x_22:
        /* <DEDUP_REMOVED lines=15> */
.L_x_29:


//--------------------- .nv.shared.reserved.0     --------------------------
	.section	.nv.shared.reserved.0,"aw",@nobits
	.weak		__nv_reservedSMEM_offset_0_alias
	.size		__nv_reservedSMEM_offset_0_alias, 0, 64
	.other		__nv_reservedSMEM_offset_0_alias,@"STO_CUDA_RESERVED_SHARED STV_DEFAULT"
__nv_reservedSMEM_offset_0_alias:
	.zero		0
	.zero		64


//--------------------- .nv.constant0.cu_mat_mul  --------------------------
	.section	.nv.constant0.cu_mat_mul,"a",@progbits
	.sectionflags	@""
	.align	4
.nv.constant0.cu_mat_mul:
	.zero		944


//--------------------- .nv.constant0.cu_mat_transpose --------------------------
	.section	.nv.constant0.cu_mat_transpose,"a",@progbits
	.sectionflags	@""
	.align	4
.nv.constant0.cu_mat_transpose:
	.zero		928


//--------------------- .nv.constant0.cu_vector_mul_hadamard --------------------------
	.section	.nv.constant0.cu_vector_mul_hadamard,"a",@progbits
	.sectionflags	@""
	.align	4
.nv.constant0.cu_vector_mul_hadamard:
	.zero		920


//--------------------- .nv.constant0.cu_vector_mul_scalar --------------------------
	.section	.nv.constant0.cu_vector_mul_scalar,"a",@progbits
	.sectionflags	@""
	.align	4
.nv.constant0.cu_vector_mul_scalar:
	.zero		928


//--------------------- .nv.constant0.cu_vector_sub --------------------------
	.section	.nv.constant0.cu_vector_sub,"a",@progbits
	.sectionflags	@""
	.align	4
.nv.constant0.cu_vector_sub:
	.zero		928


//--------------------- .nv.constant0.cu_vector_add --------------------------
	.section	.nv.constant0.cu_vector_add,"a",@progbits
	.sectionflags	@""
	.align	4
.nv.constant0.cu_vector_add:
	.zero		928


//--------------------- SYMBOLS --------------------------

	.type		.nv.reservedSmem.offset0,@object
	.size		.nv.reservedSmem.offset0,0x4
